	.target	sm_90a

	.elftype	@"ET_EXEC"


//--------------------- .note.nv.tkinfo           --------------------------
	.section	.note.nv.tkinfo,"",@"SHT_NOTE"
	.sectionflags	@"SHF_NOTE_NV_TKINFO"
	.tkinfo
        /*0018*/ 	.word	0x00000002
        /*0030*/ 	.string	""
        /*0030*/ 	.string	"ptxas"
        /*0030*/ 	.string	"Cuda compilation tools, release 13.0, V13.0.88"
        /*0030*/ 	.string	"Build cuda_13.0.r13.0/compiler.36424714_0"
        /*0030*/ 	.string	"-arch sm_90a -m 64 "



//--------------------- .note.nv.cuinfo           --------------------------
	.section	.note.nv.cuinfo,"",@"SHT_NOTE"
	.sectionflags	@"SHF_NOTE_NV_CUINFO"
        /*0018*/ 	.short	0x0002
        /*001a*/ 	.short	0x005a
        /*001c*/ 	.short	0x0082
	.zero		2


//--------------------- .nv.info                  --------------------------
	.section	.nv.info,"",@"SHT_CUDA_INFO"
	.align	4


	//----- nvinfo : EIATTR_REGCOUNT
	.align		4
        /*0000*/ 	.byte	0x04, 0x2f
        /*0002*/ 	.short	(.L_12 - .L_11)
	.align		4
.L_11:
        /*0004*/ 	.word	index@(_ZN7cutlass13device_kernelIN5flash19enable_sm80_to_sm89INS1_16FlashAttnFwdSm80INS1_25CollectiveMainloopFwdSm80ILi4ELi1ELb0EN4cute5tupleIJNS5_1CILi128EEENS7_ILi80EEENS7_ILi64EEEEEELi64ENS_10bfloat16_tEfNS_4arch4Sm80ELb1ELb0ELb1ELb1ELb1ELb1ELb1ELb1EEENS1_21CollectiveEpilogueFwdINS6_IJS8_SA_S9_EEENS6_IJNS7_ILi1EEESI_SI_EEESC_SE_Li128ELb1ELb1ELb1ELb0EEENS1_36VarlenDynamicPersistentTileSchedulerILi128ELi80ELi128ELi128ELb1ELb1ELb0ELb1ELb1ELb1EEEEEEEEEvNT_6ParamsE)
        /*0008*/ 	.word	0x00000004


	//----- nvinfo : EIATTR_FRAME_SIZE
	.align		4
.L_12:
        /*000c*/ 	.byte	0x04, 0x11
        /*000e*/ 	.short	(.L_14 - .L_13)
	.align		4
.L_13:
        /*0010*/ 	.word	index@(_ZN7cutlass13device_kernelIN5flash19enable_sm80_to_sm89INS1_16FlashAttnFwdSm80INS1_25CollectiveMainloopFwdSm80ILi4ELi1ELb0EN4cute5tupleIJNS5_1CILi128EEENS7_ILi80EEENS7_ILi64EEEEEELi64ENS_10bfloat16_tEfNS_4arch4Sm80ELb1ELb0ELb1ELb1ELb1ELb1ELb1ELb1EEENS1_21CollectiveEpilogueFwdINS6_IJS8_SA_S9_EEENS6_IJNS7_ILi1EEESI_SI_EEESC_SE_Li128ELb1ELb1ELb1ELb0EEENS1_36VarlenDynamicPersistentTileSchedulerILi128ELi80ELi128ELi128ELb1ELb1ELb0ELb1ELb1ELb1EEEEEEEEEvNT_6ParamsE)
        /*0014*/ 	.word	0x00000000


	//----- nvinfo : EIATTR_REGCOUNT
	.align		4
.L_14:
        /*0018*/ 	.byte	0x04, 0x2f
        /*001a*/ 	.short	(.L_16 - .L_15)
	.align		4
.L_15:
        /*001c*/ 	.word	index@(_ZN7cutlass13device_kernelIN5flash19enable_sm80_to_sm89INS1_16FlashAttnFwdSm80INS1_25CollectiveMainloopFwdSm80ILi4ELi1ELb0EN4cute5tupleIJNS5_1CILi128EEENS7_ILi80EEENS7_ILi64EEEEEELi64ENS_10bfloat16_tEfNS_4arch4Sm80ELb1ELb0ELb1ELb1ELb1ELb0ELb1ELb1EEENS1_21CollectiveEpilogueFwdINS6_IJS8_SA_S9_EEENS6_IJNS7_ILi1EEESI_SI_EEESC_SE_Li128ELb1ELb1ELb1ELb0EEENS1_36VarlenDynamicPersistentTileSchedulerILi128ELi80ELi128ELi128ELb1ELb1ELb0ELb1ELb1ELb1EEEEEEEEEvNT_6ParamsE)
        /*0020*/ 	.word	0x00000004


	//----- nvinfo : EIATTR_FRAME_SIZE
	.align		4
.L_16:
        /*0024*/ 	.byte	0x04, 0x11
        /*0026*/ 	.short	(.L_18 - .L_17)
	.align		4
.L_17:
        /*0028*/ 	.word	index@(_ZN7cutlass13device_kernelIN5flash19enable_sm80_to_sm89INS1_16FlashAttnFwdSm80INS1_25CollectiveMainloopFwdSm80ILi4ELi1ELb0EN4cute5tupleIJNS5_1CILi128EEENS7_ILi80EEENS7_ILi64EEEEEELi64ENS_10bfloat16_tEfNS_4arch4Sm80ELb1ELb0ELb1ELb1ELb1ELb0ELb1ELb1EEENS1_21CollectiveEpilogueFwdINS6_IJS8_SA_S9_EEENS6_IJNS7_ILi1EEESI_SI_EEESC_SE_Li128ELb1ELb1ELb1ELb0EEENS1_36VarlenDynamicPersistentTileSchedulerILi128ELi80ELi128ELi128ELb1ELb1ELb0ELb1ELb1ELb1EEEEEEEEEvNT_6ParamsE)
        /*002c*/ 	.word	0x00000000


	//----- nvinfo : EIATTR_REGCOUNT
	.align		4
.L_18:
        /*0030*/ 	.byte	0x04, 0x2f
        /*0032*/ 	.short	(.L_20 - .L_19)
	.align		4
.L_19:
        /*0034*/ 	.word	index@(_ZN7cutlass13device_kernelIN5flash19enable_sm80_to_sm89INS1_16FlashAttnFwdSm80INS1_25CollectiveMainloopFwdSm80ILi4ELi1ELb0EN4cute5tupleIJNS5_1CILi128EEENS7_ILi112EEENS7_ILi64EEEEEELi64ENS_10bfloat16_tEfNS_4arch4Sm80ELb1ELb0ELb1ELb0ELb1ELb0ELb1ELb1EEENS1_21CollectiveEpilogueFwdINS6_IJS8_SA_S9_EEENS6_IJNS7_ILi1EEESI_SI_EEESC_SE_Li128ELb0ELb1ELb1ELb0EEENS1_30DynamicPersistentTileSchedulerILi128ELi128ELb1ELb1ELb0EEEEEEEEEvNT_6ParamsE)
        /*0038*/ 	.word	0x00000004


	//----- nvinfo : EIATTR_FRAME_SIZE
	.align		4
.L_20:
        /*003c*/ 	.byte	0x04, 0x11
        /*003e*/ 	.short	(.L_22 - .L_21)
	.align		4
.L_21:
        /*0040*/ 	.word	index@(_ZN7cutlass13device_kernelIN5flash19enable_sm80_to_sm89INS1_16FlashAttnFwdSm80INS1_25CollectiveMainloopFwdSm80ILi4ELi1ELb0EN4cute5tupleIJNS5_1CILi128EEENS7_ILi112EEENS7_ILi64EEEEEELi64ENS_10bfloat16_tEfNS_4arch4Sm80ELb1ELb0ELb1ELb0ELb1ELb0ELb1ELb1EEENS1_21CollectiveEpilogueFwdINS6_IJS8_SA_S9_EEENS6_IJNS7_ILi1EEESI_SI_EEESC_SE_Li128ELb0ELb1ELb1ELb0EEENS1_30DynamicPersistentTileSchedulerILi128ELi128ELb1ELb1ELb0EEEEEEEEEvNT_6ParamsE)
        /*0044*/ 	.word	0x00000000


	//----- nvinfo : EIATTR_REGCOUNT
	.align		4
.L_22:
        /*0048*/ 	.byte	0x04, 0x2f
        /*004a*/ 	.short	(.L_24 - .L_23)
	.align		4
.L_23:
        /*004c*/ 	.word	index@(_ZN7cutlass13device_kernelIN5flash19enable_sm80_to_sm89INS1_16FlashAttnFwdSm80INS1_25CollectiveMainloopFwdSm80ILi4ELi1ELb0EN4cute5tupleIJNS5_1CILi128EEENS7_ILi80EEENS7_ILi64EEEEEELi64ENS_10bfloat16_tEfNS_4arch4Sm80ELb0ELb1ELb1ELb1ELb1ELb1ELb1ELb1EEENS1_21CollectiveEpilogueFwdINS6_IJS8_SA_S9_EEENS6_IJNS7_ILi1EEESI_SI_EEESC_SE_Li128ELb1ELb1ELb1ELb0EEENS1_36VarlenDynamicPersistentTileSchedulerILi128ELi80ELi128ELi128ELb1ELb1ELb0ELb1ELb0ELb1EEEEEEEEEvNT_6ParamsE)
        /*0050*/ 	.word	0x00000004


	//----- nvinfo : EIATTR_FRAME_SIZE
	.align		4
.L_24:
        /*0054*/ 	.byte	0x04, 0x11
        /*0056*/ 	.short	(.L_26 - .L_25)
	.align		4
.L_25:
        /*0058*/ 	.word	index@(_ZN7cutlass13device_kernelIN5flash19enable_sm80_to_sm89INS1_16FlashAttnFwdSm80INS1_25CollectiveMainloopFwdSm80ILi4ELi1ELb0EN4cute5tupleIJNS5_1CILi128EEENS7_ILi80EEENS7_ILi64EEEEEELi64ENS_10bfloat16_tEfNS_4arch4Sm80ELb0ELb1ELb1ELb1ELb1ELb1ELb1ELb1EEENS1_21CollectiveEpilogueFwdINS6_IJS8_SA_S9_EEENS6_IJNS7_ILi1EEESI_SI_EEESC_SE_Li128ELb1ELb1ELb1ELb0EEENS1_36VarlenDynamicPersistentTileSchedulerILi128ELi80ELi128ELi128ELb1ELb1ELb0ELb1ELb0ELb1EEEEEEEEEvNT_6ParamsE)
        /*005c*/ 	.word	0x00000000


	//----- nvinfo : EIATTR_REGCOUNT
	.align		4
.L_26:
        /*0060*/ 	.byte	0x04, 0x2f
        /*0062*/ 	.short	(.L_28 - .L_27)
	.align		4
.L_27:
        /*0064*/ 	.word	index@(_ZN7cutlass13device_kernelIN5flash19enable_sm80_to_sm89INS1_16FlashAttnFwdSm80INS1_25CollectiveMainloopFwdSm80ILi4ELi1ELb0EN4cute5tupleIJNS5_1CILi128EEENS7_ILi80EEENS7_ILi64EEEEEELi64ENS_10bfloat16_tEfNS_4arch4Sm80ELb0ELb1ELb1ELb1ELb1ELb0ELb1ELb1EEENS1_21CollectiveEpilogueFwdINS6_IJS8_SA_S9_EEENS6_IJNS7_ILi1EEESI_SI_EEESC_SE_Li128ELb1ELb1ELb1ELb0EEENS1_36VarlenDynamicPersistentTileSchedulerILi128ELi80ELi128ELi128ELb1ELb1ELb0ELb1ELb0ELb1EEEEEEEEEvNT_6ParamsE)
        /*0068*/ 	.word	0x00000004


	//----- nvinfo : EIATTR_FRAME_SIZE
	.align		4
.L_28:
        /*006c*/ 	.byte	0x04, 0x11
        /*006e*/ 	.short	(.L_30 - .L_29)
	.align		4
.L_29:
        /*0070*/ 	.word	index@(_ZN7cutlass13device_kernelIN5flash19enable_sm80_to_sm89INS1_16FlashAttnFwdSm80INS1_25CollectiveMainloopFwdSm80ILi4ELi1ELb0EN4cute5tupleIJNS5_1CILi128EEENS7_ILi80EEENS7_ILi64EEEEEELi64ENS_10bfloat16_tEfNS_4arch4Sm80ELb0ELb1ELb1ELb1ELb1ELb0ELb1ELb1EEENS1_21CollectiveEpilogueFwdINS6_IJS8_SA_S9_EEENS6_IJNS7_ILi1EEESI_SI_EEESC_SE_Li128ELb1ELb1ELb1ELb0EEENS1_36VarlenDynamicPersistentTileSchedulerILi128ELi80ELi128ELi128ELb1ELb1ELb0ELb1ELb0ELb1EEEEEEEEEvNT_6ParamsE)
        /*0074*/ 	.word	0x00000000


	//----- nvinfo : EIATTR_REGCOUNT
	.align		4
.L_30:
        /*0078*/ 	.byte	0x04, 0x2f
        /*007a*/ 	.short	(.L_32 - .L_31)
	.align		4
.L_31:
        /*007c*/ 	.word	index@(_ZN7cutlass13device_kernelIN5flash19enable_sm80_to_sm89INS1_16FlashAttnFwdSm80INS1_25CollectiveMainloopFwdSm80ILi4ELi1ELb0EN4cute5tupleIJNS5_1CILi128EEENS7_ILi96EEENS7_ILi64EEEEEELi64ENS_10bfloat16_tEfNS_4arch4Sm80ELb0ELb1ELb1ELb0ELb1ELb0ELb1ELb1EEENS1_21CollectiveEpilogueFwdINS6_IJS8_SA_S9_EEENS6_IJNS7_ILi1EEESI_SI_EEESC_SE_Li128ELb0ELb1ELb1ELb0EEENS1_19SingleTileSchedulerILb0ELb1ELb1ELi128EEEEEEEEEvNT_6ParamsE)
        /*0080*/ 	.word	0x00000004


	//----- nvinfo : EIATTR_FRAME_SIZE
	.align		4
.L_32:
        /*0084*/ 	.byte	0x04, 0x11
        /*0086*/ 	.short	(.L_34 - .L_33)
	.align		4
.L_33:
        /*0088*/ 	.word	index@(_ZN7cutlass13device_kernelIN5flash19enable_sm80_to_sm89INS1_16FlashAttnFwdSm80INS1_25CollectiveMainloopFwdSm80ILi4ELi1ELb0EN4cute5tupleIJNS5_1CILi128EEENS7_ILi96EEENS7_ILi64EEEEEELi64ENS_10bfloat16_tEfNS_4arch4Sm80ELb0ELb1ELb1ELb0ELb1ELb0ELb1ELb1EEENS1_21CollectiveEpilogueFwdINS6_IJS8_SA_S9_EEENS6_IJNS7_ILi1EEESI_SI_EEESC_SE_Li128ELb0ELb1ELb1ELb0EEENS1_19SingleTileSchedulerILb0ELb1ELb1ELi128EEEEEEEEEvNT_6ParamsE)
        /*008c*/ 	.word	0x00000000


	//----- nvinfo : EIATTR_REGCOUNT
	.align		4
.L_34:
        /*0090*/ 	.byte	0x04, 0x2f
        /*0092*/ 	.short	(.L_36 - .L_35)
	.align		4
.L_35:
        /*0094*/ 	.word	index@(_ZN7cutlass13device_kernelIN5flash19enable_sm80_to_sm89INS1_16FlashAttnFwdSm80INS1_25CollectiveMainloopFwdSm80ILi4ELi1ELb0EN4cute5tupleIJNS5_1CILi128EEENS7_ILi80EEENS7_ILi64EEEEEELi64ENS_10bfloat16_tEfNS_4arch4Sm80ELb0ELb0ELb1ELb1ELb1ELb1ELb1ELb1EEENS1_21CollectiveEpilogueFwdINS6_IJS8_SA_S9_EEENS6_IJNS7_ILi1EEESI_SI_EEESC_SE_Li128ELb1ELb1ELb1ELb0EEENS1_36VarlenDynamicPersistentTileSchedulerILi128ELi80ELi128ELi128ELb1ELb1ELb0ELb0ELb1ELb1EEEEEEEEEvNT_6ParamsE)
        /*0098*/ 	.word	0x00000004


	//----- nvinfo : EIATTR_FRAME_SIZE
	.align		4
.L_36:
        /*009c*/ 	.byte	0x04, 0x11
        /*009e*/ 	.short	(.L_38 - .L_37)
	.align		4
.L_37:
        /*00a0*/ 	.word	index@(_ZN7cutlass13device_kernelIN5flash19enable_sm80_to_sm89INS1_16FlashAttnFwdSm80INS1_25CollectiveMainloopFwdSm80ILi4ELi1ELb0EN4cute5tupleIJNS5_1CILi128EEENS7_ILi80EEENS7_ILi64EEEEEELi64ENS_10bfloat16_tEfNS_4arch4Sm80ELb0ELb0ELb1ELb1ELb1ELb1ELb1ELb1EEENS1_21CollectiveEpilogueFwdINS6_IJS8_SA_S9_EEENS6_IJNS7_ILi1EEESI_SI_EEESC_SE_Li128ELb1ELb1ELb1ELb0EEENS1_36VarlenDynamicPersistentTileSchedulerILi128ELi80ELi128ELi128ELb1ELb1ELb0ELb0ELb1ELb1EEEEEEEEEvNT_6ParamsE)
        /*00a4*/ 	.word	0x00000000


	//----- nvinfo : EIATTR_REGCOUNT
	.align		4
.L_38:
        /*00a8*/ 	.byte	0x04, 0x2f
        /*00aa*/ 	.short	(.L_40 - .L_39)
	.align		4
.L_39:
        /*00ac*/ 	.word	index@(_ZN7cutlass13device_kernelIN5flash19enable_sm80_to_sm89INS1_16FlashAttnFwdSm80INS1_25CollectiveMainloopFwdSm80ILi4ELi1ELb0EN4cute5tupleIJNS5_1CILi128EEENS7_ILi80EEENS7_ILi64EEEEEELi64ENS_10bfloat16_tEfNS_4arch4Sm80ELb0ELb0ELb1ELb1ELb1ELb0ELb1ELb1EEENS1_21CollectiveEpilogueFwdINS6_IJS8_SA_S9_EEENS6_IJNS7_ILi1EEESI_SI_EEESC_SE_Li128ELb1ELb1ELb1ELb0EEENS1_36VarlenDynamicPersistentTileSchedulerILi128ELi80ELi128ELi128ELb1ELb1ELb0ELb0ELb1ELb1EEEEEEEEEvNT_6ParamsE)
        /*00b0*/ 	.word	0x00000004


	//----- nvinfo : EIATTR_FRAME_SIZE
	.align		4
.L_40:
        /*00b4*/ 	.byte	0x04, 0x11
        /*00b6*/ 	.short	(.L_42 - .L_41)
	.align		4
.L_41:
        /*00b8*/ 	.word	index@(_ZN7cutlass13device_kernelIN5flash19enable_sm80_to_sm89INS1_16FlashAttnFwdSm80INS1_25CollectiveMainloopFwdSm80ILi4ELi1ELb0EN4cute5tupleIJNS5_1CILi128EEENS7_ILi80EEENS7_ILi64EEEEEELi64ENS_10bfloat16_tEfNS_4arch4Sm80ELb0ELb0ELb1ELb1ELb1ELb0ELb1ELb1EEENS1_21CollectiveEpilogueFwdINS6_IJS8_SA_S9_EEENS6_IJNS7_ILi1EEESI_SI_EEESC_SE_Li128ELb1ELb1ELb1ELb0EEENS1_36VarlenDynamicPersistentTileSchedulerILi128ELi80ELi128ELi128ELb1ELb1ELb0ELb0ELb1ELb1EEEEEEEEEvNT_6ParamsE)
        /*00bc*/ 	.word	0x00000000


	//----- nvinfo : EIATTR_REGCOUNT
	.align		4
.L_42:
        /*00c0*/ 	.byte	0x04, 0x2f
        /*00c2*/ 	.short	(.L_44 - .L_43)
	.align		4
.L_43:
        /*00c4*/ 	.word	index@(_ZN7cutlass13device_kernelIN5flash19enable_sm80_to_sm89INS1_16FlashAttnFwdSm80INS1_25CollectiveMainloopFwdSm80ILi4ELi1ELb0EN4cute5tupleIJNS5_1CILi128EEENS7_ILi112EEENS7_ILi64EEEEEELi64ENS_10bfloat16_tEfNS_4arch4Sm80ELb0ELb0ELb1ELb0ELb1ELb0ELb1ELb1EEENS1_21CollectiveEpilogueFwdINS6_IJS8_SA_S9_EEENS6_IJNS7_ILi1EEESI_SI_EEESC_SE_Li128ELb0ELb1ELb1ELb0EEENS1_19SingleTileSchedulerILb0ELb1ELb1ELi128EEEEEEEEEvNT_6ParamsE)
        /*00c8*/ 	.word	0x00000004


	//----- nvinfo : EIATTR_FRAME_SIZE
	.align		4
.L_44:
        /*00cc*/ 	.byte	0x04, 0x11
        /*00ce*/ 	.short	(.L_46 - .L_45)
	.align		4
.L_45:
        /*00d0*/ 	.word	index@(_ZN7cutlass13device_kernelIN5flash19enable_sm80_to_sm89INS1_16FlashAttnFwdSm80INS1_25CollectiveMainloopFwdSm80ILi4ELi1ELb0EN4cute5tupleIJNS5_1CILi128EEENS7_ILi112EEENS7_ILi64EEEEEELi64ENS_10bfloat16_tEfNS_4arch4Sm80ELb0ELb0ELb1ELb0ELb1ELb0ELb1ELb1EEENS1_21CollectiveEpilogueFwdINS6_IJS8_SA_S9_EEENS6_IJNS7_ILi1EEESI_SI_EEESC_SE_Li128ELb0ELb1ELb1ELb0EEENS1_19SingleTileSchedulerILb0ELb1ELb1ELi128EEEEEEEEEvNT_6ParamsE)
        /*00d4*/ 	.word	0x00000000


	//----- nvinfo : EIATTR_MIN_STACK_SIZE
	.align		4
.L_46:
        /*00d8*/ 	.byte	0x04, 0x12
        /*00da*/ 	.short	(.L_48 - .L_47)
	.align		4
.L_47:
        /*00dc*/ 	.word	index@(_ZN7cutlass13device_kernelIN5flash19enable_sm80_to_sm89INS1_16FlashAttnFwdSm80INS1_25CollectiveMainloopFwdSm80ILi4ELi1ELb0EN4cute5tupleIJNS5_1CILi128EEENS7_ILi112EEENS7_ILi64EEEEEELi64ENS_10bfloat16_tEfNS_4arch4Sm80ELb0ELb0ELb1ELb0ELb1ELb0ELb1ELb1EEENS1_21CollectiveEpilogueFwdINS6_IJS8_SA_S9_EEENS6_IJNS7_ILi1EEESI_SI_EEESC_SE_Li128ELb0ELb1ELb1ELb0EEENS1_19SingleTileSchedulerILb0ELb1ELb1ELi128EEEEEEEEEvNT_6ParamsE)
        /*00e0*/ 	.word	0x00000000


	//----- nvinfo : EIATTR_MIN_STACK_SIZE
	.align		4
.L_48:
        /*00e4*/ 	.byte	0x04, 0x12
        /*00e6*/ 	.short	(.L_50 - .L_49)
	.align		4
.L_49:
        /*00e8*/ 	.word	index@(_ZN7cutlass13device_kernelIN5flash19enable_sm80_to_sm89INS1_16FlashAttnFwdSm80INS1_25CollectiveMainloopFwdSm80ILi4ELi1ELb0EN4cute5tupleIJNS5_1CILi128EEENS7_ILi80EEENS7_ILi64EEEEEELi64ENS_10bfloat16_tEfNS_4arch4Sm80ELb0ELb0ELb1ELb1ELb1ELb0ELb1ELb1EEENS1_21CollectiveEpilogueFwdINS6_IJS8_SA_S9_EEENS6_IJNS7_ILi1EEESI_SI_EEESC_SE_Li128ELb1ELb1ELb1ELb0EEENS1_36VarlenDynamicPersistentTileSchedulerILi128ELi80ELi128ELi128ELb1ELb1ELb0ELb0ELb1ELb1EEEEEEEEEvNT_6ParamsE)
        /*00ec*/ 	.word	0x00000000


	//----- nvinfo : EIATTR_MIN_STACK_SIZE
	.align		4
.L_50:
        /*00f0*/ 	.byte	0x04, 0x12
        /*00f2*/ 	.short	(.L_52 - .L_51)
	.align		4
.L_51:
        /*00f4*/ 	.word	index@(_ZN7cutlass13device_kernelIN5flash19enable_sm80_to_sm89INS1_16FlashAttnFwdSm80INS1_25CollectiveMainloopFwdSm80ILi4ELi1ELb0EN4cute5tupleIJNS5_1CILi128EEENS7_ILi80EEENS7_ILi64EEEEEELi64ENS_10bfloat16_tEfNS_4arch4Sm80ELb0ELb0ELb1ELb1ELb1ELb1ELb1ELb1EEENS1_21CollectiveEpilogueFwdINS6_IJS8_SA_S9_EEENS6_IJNS7_ILi1EEESI_SI_EEESC_SE_Li128ELb1ELb1ELb1ELb0EEENS1_36VarlenDynamicPersistentTileSchedulerILi128ELi80ELi128ELi128ELb1ELb1ELb0ELb0ELb1ELb1EEEEEEEEEvNT_6ParamsE)
        /*00f8*/ 	.word	0x00000000


	//----- nvinfo : EIATTR_MIN_STACK_SIZE
	.align		4
.L_52:
        /*00fc*/ 	.byte	0x04, 0x12
        /*00fe*/ 	.short	(.L_54 - .L_53)
	.align		4
.L_53:
        /*0100*/ 	.word	index@(_ZN7cutlass13device_kernelIN5flash19enable_sm80_to_sm89INS1_16FlashAttnFwdSm80INS1_25CollectiveMainloopFwdSm80ILi4ELi1ELb0EN4cute5tupleIJNS5_1CILi128EEENS7_ILi96EEENS7_ILi64EEEEEELi64ENS_10bfloat16_tEfNS_4arch4Sm80ELb0ELb1ELb1ELb0ELb1ELb0ELb1ELb1EEENS1_21CollectiveEpilogueFwdINS6_IJS8_SA_S9_EEENS6_IJNS7_ILi1EEESI_SI_EEESC_SE_Li128ELb0ELb1ELb1ELb0EEENS1_19SingleTileSchedulerILb0ELb1ELb1ELi128EEEEEEEEEvNT_6ParamsE)
        /*0104*/ 	.word	0x00000000


	//----- nvinfo : EIATTR_MIN_STACK_SIZE
	.align		4
.L_54:
        /*0108*/ 	.byte	0x04, 0x12
        /*010a*/ 	.short	(.L_56 - .L_55)
	.align		4
.L_55:
        /*010c*/ 	.word	index@(_ZN7cutlass13device_kernelIN5flash19enable_sm80_to_sm89INS1_16FlashAttnFwdSm80INS1_25CollectiveMainloopFwdSm80ILi4ELi1ELb0EN4cute5tupleIJNS5_1CILi128EEENS7_ILi80EEENS7_ILi64EEEEEELi64ENS_10bfloat16_tEfNS_4arch4Sm80ELb0ELb1ELb1ELb1ELb1ELb0ELb1ELb1EEENS1_21CollectiveEpilogueFwdINS6_IJS8_SA_S9_EEENS6_IJNS7_ILi1EEESI_SI_EEESC_SE_Li128ELb1ELb1ELb1ELb0EEENS1_36VarlenDynamicPersistentTileSchedulerILi128ELi80ELi128ELi128ELb1ELb1ELb0ELb1ELb0ELb1EEEEEEEEEvNT_6ParamsE)
        /*0110*/ 	.word	0x00000000


	//----- nvinfo : EIATTR_MIN_STACK_SIZE
	.align		4
.L_56:
        /*0114*/ 	.byte	0x04, 0x12
        /*0116*/ 	.short	(.L_58 - .L_57)
	.align		4
.L_57:
        /*0118*/ 	.word	index@(_ZN7cutlass13device_kernelIN5flash19enable_sm80_to_sm89INS1_16FlashAttnFwdSm80INS1_25CollectiveMainloopFwdSm80ILi4ELi1ELb0EN4cute5tupleIJNS5_1CILi128EEENS7_ILi80EEENS7_ILi64EEEEEELi64ENS_10bfloat16_tEfNS_4arch4Sm80ELb0ELb1ELb1ELb1ELb1ELb1ELb1ELb1EEENS1_21CollectiveEpilogueFwdINS6_IJS8_SA_S9_EEENS6_IJNS7_ILi1EEESI_SI_EEESC_SE_Li128ELb1ELb1ELb1ELb0EEENS1_36VarlenDynamicPersistentTileSchedulerILi128ELi80ELi128ELi128ELb1ELb1ELb0ELb1ELb0ELb1EEEEEEEEEvNT_6ParamsE)
        /*011c*/ 	.word	0x00000000


	//----- nvinfo : EIATTR_MIN_STACK_SIZE
	.align		4
.L_58:
        /*0120*/ 	.byte	0x04, 0x12
        /*0122*/ 	.short	(.L_60 - .L_59)
	.align		4
.L_59:
        /*0124*/ 	.word	index@(_ZN7cutlass13device_kernelIN5flash19enable_sm80_to_sm89INS1_16FlashAttnFwdSm80INS1_25CollectiveMainloopFwdSm80ILi4ELi1ELb0EN4cute5tupleIJNS5_1CILi128EEENS7_ILi112EEENS7_ILi64EEEEEELi64ENS_10bfloat16_tEfNS_4arch4Sm80ELb1ELb0ELb1ELb0ELb1ELb0ELb1ELb1EEENS1_21CollectiveEpilogueFwdINS6_IJS8_SA_S9_EEENS6_IJNS7_ILi1EEESI_SI_EEESC_SE_Li128ELb0ELb1ELb1ELb0EEENS1_30DynamicPersistentTileSchedulerILi128ELi128ELb1ELb1ELb0EEEEEEEEEvNT_6ParamsE)
        /*0128*/ 	.word	0x00000000


	//----- nvinfo : EIATTR_MIN_STACK_SIZE
	.align		4
.L_60:
        /*012c*/ 	.byte	0x04, 0x12
        /*012e*/ 	.short	(.L_62 - .L_61)
	.align		4
.L_61:
        /*0130*/ 	.word	index@(_ZN7cutlass13device_kernelIN5flash19enable_sm80_to_sm89INS1_16FlashAttnFwdSm80INS1_25CollectiveMainloopFwdSm80ILi4ELi1ELb0EN4cute5tupleIJNS5_1CILi128EEENS7_ILi80EEENS7_ILi64EEEEEELi64ENS_10bfloat16_tEfNS_4arch4Sm80ELb1ELb0ELb1ELb1ELb1ELb0ELb1ELb1EEENS1_21CollectiveEpilogueFwdINS6_IJS8_SA_S9_EEENS6_IJNS7_ILi1EEESI_SI_EEESC_SE_Li128ELb1ELb1ELb1ELb0EEENS1_36VarlenDynamicPersistentTileSchedulerILi128ELi80ELi128ELi128ELb1ELb1ELb0ELb1ELb1ELb1EEEEEEEEEvNT_6ParamsE)
        /*0134*/ 	.word	0x00000000


	//----- nvinfo : EIATTR_MIN_STACK_SIZE
	.align		4
.L_62:
        /*0138*/ 	.byte	0x04, 0x12
        /*013a*/ 	.short	(.L_64 - .L_63)
	.align		4
.L_63:
        /*013c*/ 	.word	index@(_ZN7cutlass13device_kernelIN5flash19enable_sm80_to_sm89INS1_16FlashAttnFwdSm80INS1_25CollectiveMainloopFwdSm80ILi4ELi1ELb0EN4cute5tupleIJNS5_1CILi128EEENS7_ILi80EEENS7_ILi64EEEEEELi64ENS_10bfloat16_tEfNS_4arch4Sm80ELb1ELb0ELb1ELb1ELb1ELb1ELb1ELb1EEENS1_21CollectiveEpilogueFwdINS6_IJS8_SA_S9_EEENS6_IJNS7_ILi1EEESI_SI_EEESC_SE_Li128ELb1ELb1ELb1ELb0EEENS1_36VarlenDynamicPersistentTileSchedulerILi128ELi80ELi128ELi128ELb1ELb1ELb0ELb1ELb1ELb1EEEEEEEEEvNT_6ParamsE)
        /*0140*/ 	.word	0x00000000
.L_64:


//--------------------- .nv.compat                --------------------------
	.section	.nv.compat,"",@"SHT_CUDA_COMPAT_INFO"
	.align	4
        /*0000*/ 	.byte	0x02, 0x09, 0x01, 0x00, 0x02, 0x02, 0x01, 0x00, 0x02, 0x05, 0x05, 0x00, 0x03, 0x07, 0x01, 0x01
        /*0010*/ 	.byte	0x02, 0x03, 0x00, 0x00, 0x02, 0x06, 0x01, 0x00, 0x04, 0x0b, 0x08, 0x00, 0x00, 0x00, 0x00, 0x00
        /*0020*/ 	.byte	0x00, 0x00, 0x00, 0x00


//--------------------- .nv.info._ZN7cutlass13device_kernelIN5flash19enable_sm80_to_sm89INS1_16FlashAttnFwdSm80INS1_25CollectiveMainloopFwdSm80ILi4ELi1ELb0EN4cute5tupleIJNS5_1CILi128EEENS7_ILi112EEENS7_ILi64EEEEEELi64ENS_10bfloat16_tEfNS_4arch4Sm80ELb0ELb0ELb1ELb0ELb1ELb0ELb1ELb1EEENS1_21CollectiveEpilogueFwdINS6_IJS8_SA_S9_EEENS6_IJNS7_ILi1EEESI_SI_EEESC_SE_Li128ELb0ELb1ELb1ELb0EEENS1_19SingleTileSchedulerILb0ELb1ELb1ELi128EEEEEEEEEvNT_6ParamsE --------------------------
	.section	.nv.info._ZN7cutlass13device_kernelIN5flash19enable_sm80_to_sm89INS1_16FlashAttnFwdSm80INS1_25CollectiveMainloopFwdSm80ILi4ELi1ELb0EN4cute5tupleIJNS5_1CILi128EEENS7_ILi112EEENS7_ILi64EEEEEELi64ENS_10bfloat16_tEfNS_4arch4Sm80ELb0ELb0ELb1ELb0ELb1ELb0ELb1ELb1EEENS1_21CollectiveEpilogueFwdINS6_IJS8_SA_S9_EEENS6_IJNS7_ILi1EEESI_SI_EEESC_SE_Li128ELb0ELb1ELb1ELb0EEENS1_19SingleTileSchedulerILb0ELb1ELb1ELi128EEEEEEEEEvNT_6ParamsE,"",@"SHT_CUDA_INFO"
	.sectionflags	@""
	.align	4


	//----- nvinfo : EIATTR_CUDA_API_VERSION
	.align		4
        /*0000*/ 	.byte	0x04, 0x37
        /*0002*/ 	.short	(.L_66 - .L_65)
.L_65:
        /*0004*/ 	.word	0x00000082


	//----- nvinfo : EIATTR_KPARAM_INFO
	.align		4
.L_66:
        /*0008*/ 	.byte	0x04, 0x17
        /*000a*/ 	.short	(.L_68 - .L_67)
.L_67:
        /*000c*/ 	.word	0x00000000
        /*0010*/ 	.short	0x0000
        /*0012*/ 	.short	0x0000
        /*0014*/ 	.byte	0x00, 0xf0, 0x61, 0x10


	//----- nvinfo : EIATTR_SPARSE_MMA_MASK
	.align		4
.L_68:
        /*0018*/ 	.byte	0x03, 0x50
        /*001a*/ 	.short	0x0000


	//----- nvinfo : EIATTR_MAXREG_COUNT
	.align		4
        /*001c*/ 	.byte	0x03, 0x1b
        /*001e*/ 	.short	0x00ff


	//----- nvinfo : EIATTR_MERCURY_ISA_VERSION
	.align		4
        /*0020*/ 	.byte	0x03, 0x5f
        /*0022*/ 	.short	0x0101


	//----- nvinfo : EIATTR_EXIT_INSTR_OFFSETS
	.align		4
        /*0024*/ 	.byte	0x04, 0x1c
        /*0026*/ 	.short	(.L_70 - .L_69)


	//   ....[0]....
.L_69:
        /*0028*/ 	.word	0x00000010


	//----- nvinfo : EIATTR_MAX_THREADS
	.align		4
.L_70:
        /*002c*/ 	.byte	0x04, 0x05
        /*002e*/ 	.short	(.L_72 - .L_71)
.L_71:
        /*0030*/ 	.word	0x00000080
        /*0034*/ 	.word	0x00000001
        /*0038*/ 	.word	0x00000001


	//----- nvinfo : EIATTR_CBANK_PARAM_SIZE
	.align		4
.L_72:
        /*003c*/ 	.byte	0x03, 0x19
        /*003e*/ 	.short	0x0418


	//----- nvinfo : EIATTR_PARAM_CBANK
	.align		4
        /*0040*/ 	.byte	0x04, 0x0a
        /*0042*/ 	.short	(.L_74 - .L_73)
	.align		4
.L_73:
        /*0044*/ 	.word	index@(.nv.constant0._ZN7cutlass13device_kernelIN5flash19enable_sm80_to_sm89INS1_16FlashAttnFwdSm80INS1_25CollectiveMainloopFwdSm80ILi4ELi1ELb0EN4cute5tupleIJNS5_1CILi128EEENS7_ILi112EEENS7_ILi64EEEEEELi64ENS_10bfloat16_tEfNS_4arch4Sm80ELb0ELb0ELb1ELb0ELb1ELb0ELb1ELb1EEENS1_21CollectiveEpilogueFwdINS6_IJS8_SA_S9_EEENS6_IJNS7_ILi1EEESI_SI_EEESC_SE_Li128ELb0ELb1ELb1ELb0EEENS1_19SingleTileSchedulerILb0ELb1ELb1ELi128EEEEEEEEEvNT_6ParamsE)
        /*0048*/ 	.short	0x0210
        /*004a*/ 	.short	0x0418


	//----- nvinfo : EIATTR_SW_WAR
	.align		4
.L_74:
        /*004c*/ 	.byte	0x04, 0x36
        /*004e*/ 	.short	(.L_76 - .L_75)
.L_75:
        /*0050*/ 	.word	0x00000008
.L_76:


//--------------------- .nv.info._ZN7cutlass13device_kernelIN5flash19enable_sm80_to_sm89INS1_16FlashAttnFwdSm80INS1_25CollectiveMainloopFwdSm80ILi4ELi1ELb0EN4cute5tupleIJNS5_1CILi128EEENS7_ILi80EEENS7_ILi64EEEEEELi64ENS_10bfloat16_tEfNS_4arch4Sm80ELb0ELb0ELb1ELb1ELb1ELb0ELb1ELb1EEENS1_21CollectiveEpilogueFwdINS6_IJS8_SA_S9_EEENS6_IJNS7_ILi1EEESI_SI_EEESC_SE_Li128ELb1ELb1ELb1ELb0EEENS1_36VarlenDynamicPersistentTileSchedulerILi128ELi80ELi128ELi128ELb1ELb1ELb0ELb0ELb1ELb1EEEEEEEEEvNT_6ParamsE --------------------------
	.section	.nv.info._ZN7cutlass13device_kernelIN5flash19enable_sm80_to_sm89INS1_16FlashAttnFwdSm80INS1_25CollectiveMainloopFwdSm80ILi4ELi1ELb0EN4cute5tupleIJNS5_1CILi128EEENS7_ILi80EEENS7_ILi64EEEEEELi64ENS_10bfloat16_tEfNS_4arch4Sm80ELb0ELb0ELb1ELb1ELb1ELb0ELb1ELb1EEENS1_21CollectiveEpilogueFwdINS6_IJS8_SA_S9_EEENS6_IJNS7_ILi1EEESI_SI_EEESC_SE_Li128ELb1ELb1ELb1ELb0EEENS1_36VarlenDynamicPersistentTileSchedulerILi128ELi80ELi128ELi128ELb1ELb1ELb0ELb0ELb1ELb1EEEEEEEEEvNT_6ParamsE,"",@"SHT_CUDA_INFO"
	.sectionflags	@""
	.align	4


	//----- nvinfo : EIATTR_CUDA_API_VERSION
	.align		4
        /*0000*/ 	.byte	0x04, 0x37
        /*0002*/ 	.short	(.L_78 - .L_77)
.L_77:
        /*0004*/ 	.word	0x00000082


	//----- nvinfo : EIATTR_KPARAM_INFO
	.align		4
.L_78:
        /*0008*/ 	.byte	0x04, 0x17
        /*000a*/ 	.short	(.L_80 - .L_79)
.L_79:
        /*000c*/ 	.word	0x00000000
        /*0010*/ 	.short	0x0000
        /*0012*/ 	.short	0x0000
        /*0014*/ 	.byte	0x00, 0xf0, 0xe1, 0x10


	//----- nvinfo : EIATTR_SPARSE_MMA_MASK
	.align		4
.L_80:
        /*0018*/ 	.byte	0x03, 0x50
        /*001a*/ 	.short	0x0000


	//----- nvinfo : EIATTR_MAXREG_COUNT
	.align		4
        /*001c*/ 	.byte	0x03, 0x1b
        /*001e*/ 	.short	0x00ff


	//----- nvinfo : EIATTR_MERCURY_ISA_VERSION
	.align		4
        /*0020*/ 	.byte	0x03, 0x5f
        /*0022*/ 	.short	0x0101


	//----- nvinfo : EIATTR_EXIT_INSTR_OFFSETS
	.align		4
        /*0024*/ 	.byte	0x04, 0x1c
        /*0026*/ 	.short	(.L_82 - .L_81)


	//   ....[0]....
.L_81:
        /*0028*/ 	.word	0x00000010


	//----- nvinfo : EIATTR_MAX_THREADS
	.align		4
.L_82:
        /*002c*/ 	.byte	0x04, 0x05
        /*002e*/ 	.short	(.L_84 - .L_83)
.L_83:
        /*0030*/ 	.word	0x00000080
        /*0034*/ 	.word	0x00000001
        /*0038*/ 	.word	0x00000001


	//----- nvinfo : EIATTR_CBANK_PARAM_SIZE
	.align		4
.L_84:
        /*003c*/ 	.byte	0x03, 0x19
        /*003e*/ 	.short	0x0438


	//----- nvinfo : EIATTR_PARAM_CBANK
	.align		4
        /*0040*/ 	.byte	0x04, 0x0a
        /*0042*/ 	.short	(.L_86 - .L_85)
	.align		4
.L_85:
        /*0044*/ 	.word	index@(.nv.constant0._ZN7cutlass13device_kernelIN5flash19enable_sm80_to_sm89INS1_16FlashAttnFwdSm80INS1_25CollectiveMainloopFwdSm80ILi4ELi1ELb0EN4cute5tupleIJNS5_1CILi128EEENS7_ILi80EEENS7_ILi64EEEEEELi64ENS_10bfloat16_tEfNS_4arch4Sm80ELb0ELb0ELb1ELb1ELb1ELb0ELb1ELb1EEENS1_21CollectiveEpilogueFwdINS6_IJS8_SA_S9_EEENS6_IJNS7_ILi1EEESI_SI_EEESC_SE_Li128ELb1ELb1ELb1ELb0EEENS1_36VarlenDynamicPersistentTileSchedulerILi128ELi80ELi128ELi128ELb1ELb1ELb0ELb0ELb1ELb1EEEEEEEEEvNT_6ParamsE)
        /*0048*/ 	.short	0x0210
        /*004a*/ 	.short	0x0438


	//----- nvinfo : EIATTR_SW_WAR
	.align		4
.L_86:
        /*004c*/ 	.byte	0x04, 0x36
        /*004e*/ 	.short	(.L_88 - .L_87)
.L_87:
        /*0050*/ 	.word	0x00000008
.L_88:


//--------------------- .nv.info._ZN7cutlass13device_kernelIN5flash19enable_sm80_to_sm89INS1_16FlashAttnFwdSm80INS1_25CollectiveMainloopFwdSm80ILi4ELi1ELb0EN4cute5tupleIJNS5_1CILi128EEENS7_ILi80EEENS7_ILi64EEEEEELi64ENS_10bfloat16_tEfNS_4arch4Sm80ELb0ELb0ELb1ELb1ELb1ELb1ELb1ELb1EEENS1_21CollectiveEpilogueFwdINS6_IJS8_SA_S9_EEENS6_IJNS7_ILi1EEESI_SI_EEESC_SE_Li128ELb1ELb1ELb1ELb0EEENS1_36VarlenDynamicPersistentTileSchedulerILi128ELi80ELi128ELi128ELb1ELb1ELb0ELb0ELb1ELb1EEEEEEEEEvNT_6ParamsE --------------------------
	.section	.nv.info._ZN7cutlass13device_kernelIN5flash19enable_sm80_to_sm89INS1_16FlashAttnFwdSm80INS1_25CollectiveMainloopFwdSm80ILi4ELi1ELb0EN4cute5tupleIJNS5_1CILi128EEENS7_ILi80EEENS7_ILi64EEEEEELi64ENS_10bfloat16_tEfNS_4arch4Sm80ELb0ELb0ELb1ELb1ELb1ELb1ELb1ELb1EEENS1_21CollectiveEpilogueFwdINS6_IJS8_SA_S9_EEENS6_IJNS7_ILi1EEESI_SI_EEESC_SE_Li128ELb1ELb1ELb1ELb0EEENS1_36VarlenDynamicPersistentTileSchedulerILi128ELi80ELi128ELi128ELb1ELb1ELb0ELb0ELb1ELb1EEEEEEEEEvNT_6ParamsE,"",@"SHT_CUDA_INFO"
	.sectionflags	@""
	.align	4


	//----- nvinfo : EIATTR_CUDA_API_VERSION
	.align		4
        /*0000*/ 	.byte	0x04, 0x37
        /*0002*/ 	.short	(.L_90 - .L_89)
.L_89:
        /*0004*/ 	.word	0x00000082


	//----- nvinfo : EIATTR_KPARAM_INFO
	.align		4
.L_90:
        /*0008*/ 	.byte	0x04, 0x17
        /*000a*/ 	.short	(.L_92 - .L_91)
.L_91:
        /*000c*/ 	.word	0x00000000
        /*0010*/ 	.short	0x0000
        /*0012*/ 	.short	0x0000
        /*0014*/ 	.byte	0x00, 0xf0, 0xe1, 0x10


	//----- nvinfo : EIATTR_SPARSE_MMA_MASK
	.align		4
.L_92:
        /*0018*/ 	.byte	0x03, 0x50
        /*001a*/ 	.short	0x0000


	//----- nvinfo : EIATTR_MAXREG_COUNT
	.align		4
        /*001c*/ 	.byte	0x03, 0x1b
        /*001e*/ 	.short	0x00ff


	//----- nvinfo : EIATTR_MERCURY_ISA_VERSION
	.align		4
        /*0020*/ 	.byte	0x03, 0x5f
        /*0022*/ 	.short	0x0101


	//----- nvinfo : EIATTR_EXIT_INSTR_OFFSETS
	.align		4
        /*0024*/ 	.byte	0x04, 0x1c
        /*0026*/ 	.short	(.L_94 - .L_93)


	//   ....[0]....
.L_93:
        /*0028*/ 	.word	0x00000010


	//----- nvinfo : EIATTR_MAX_THREADS
	.align		4
.L_94:
        /*002c*/ 	.byte	0x04, 0x05
        /*002e*/ 	.short	(.L_96 - .L_95)
.L_95:
        /*0030*/ 	.word	0x00000080
        /*0034*/ 	.word	0x00000001
        /*0038*/ 	.word	0x00000001


	//----- nvinfo : EIATTR_CBANK_PARAM_SIZE
	.align		4
.L_96:
        /*003c*/ 	.byte	0x03, 0x19
        /*003e*/ 	.short	0x0438


	//----- nvinfo : EIATTR_PARAM_CBANK
	.align		4
        /*0040*/ 	.byte	0x04, 0x0a
        /*0042*/ 	.short	(.L_98 - .L_97)
	.align		4
.L_97:
        /*0044*/ 	.word	index@(.nv.constant0._ZN7cutlass13device_kernelIN5flash19enable_sm80_to_sm89INS1_16FlashAttnFwdSm80INS1_25CollectiveMainloopFwdSm80ILi4ELi1ELb0EN4cute5tupleIJNS5_1CILi128EEENS7_ILi80EEENS7_ILi64EEEEEELi64ENS_10bfloat16_tEfNS_4arch4Sm80ELb0ELb0ELb1ELb1ELb1ELb1ELb1ELb1EEENS1_21CollectiveEpilogueFwdINS6_IJS8_SA_S9_EEENS6_IJNS7_ILi1EEESI_SI_EEESC_SE_Li128ELb1ELb1ELb1ELb0EEENS1_36VarlenDynamicPersistentTileSchedulerILi128ELi80ELi128ELi128ELb1ELb1ELb0ELb0ELb1ELb1EEEEEEEEEvNT_6ParamsE)
        /*0048*/ 	.short	0x0210
        /*004a*/ 	.short	0x0438


	//----- nvinfo : EIATTR_SW_WAR
	.align		4
.L_98:
        /*004c*/ 	.byte	0x04, 0x36
        /*004e*/ 	.short	(.L_100 - .L_99)
.L_99:
        /*0050*/ 	.word	0x00000008
.L_100:


//--------------------- .nv.info._ZN7cutlass13device_kernelIN5flash19enable_sm80_to_sm89INS1_16FlashAttnFwdSm80INS1_25CollectiveMainloopFwdSm80ILi4ELi1ELb0EN4cute5tupleIJNS5_1CILi128EEENS7_ILi96EEENS7_ILi64EEEEEELi64ENS_10bfloat16_tEfNS_4arch4Sm80ELb0ELb1ELb1ELb0ELb1ELb0ELb1ELb1EEENS1_21CollectiveEpilogueFwdINS6_IJS8_SA_S9_EEENS6_IJNS7_ILi1EEESI_SI_EEESC_SE_Li128ELb0ELb1ELb1ELb0EEENS1_19SingleTileSchedulerILb0ELb1ELb1ELi128EEEEEEEEEvNT_6ParamsE --------------------------
	.section	.nv.info._ZN7cutlass13device_kernelIN5flash19enable_sm80_to_sm89INS1_16FlashAttnFwdSm80INS1_25CollectiveMainloopFwdSm80ILi4ELi1ELb0EN4cute5tupleIJNS5_1CILi128EEENS7_ILi96EEENS7_ILi64EEEEEELi64ENS_10bfloat16_tEfNS_4arch4Sm80ELb0ELb1ELb1ELb0ELb1ELb0ELb1ELb1EEENS1_21CollectiveEpilogueFwdINS6_IJS8_SA_S9_EEENS6_IJNS7_ILi1EEESI_SI_EEESC_SE_Li128ELb0ELb1ELb1ELb0EEENS1_19SingleTileSchedulerILb0ELb1ELb1ELi128EEEEEEEEEvNT_6ParamsE,"",@"SHT_CUDA_INFO"
	.sectionflags	@""
	.align	4


	//----- nvinfo : EIATTR_CUDA_API_VERSION
	.align		4
        /*0000*/ 	.byte	0x04, 0x37
        /*0002*/ 	.short	(.L_102 - .L_101)
.L_101:
        /*0004*/ 	.word	0x00000082


	//----- nvinfo : EIATTR_KPARAM_INFO
	.align		4
.L_102:
        /*0008*/ 	.byte	0x04, 0x17
        /*000a*/ 	.short	(.L_104 - .L_103)
.L_103:
        /*000c*/ 	.word	0x00000000
        /*0010*/ 	.short	0x0000
        /*0012*/ 	.short	0x0000
        /*0014*/ 	.byte	0x00, 0xf0, 0x61, 0x10


	//----- nvinfo : EIATTR_SPARSE_MMA_MASK
	.align		4
.L_104:
        /*0018*/ 	.byte	0x03, 0x50
        /*001a*/ 	.short	0x0000


	//----- nvinfo : EIATTR_MAXREG_COUNT
	.align		4
        /*001c*/ 	.byte	0x03, 0x1b
        /*001e*/ 	.short	0x00ff


	//----- nvinfo : EIATTR_MERCURY_ISA_VERSION
	.align		4
        /*0020*/ 	.byte	0x03, 0x5f
        /*0022*/ 	.short	0x0101


	//----- nvinfo : EIATTR_EXIT_INSTR_OFFSETS
	.align		4
        /*0024*/ 	.byte	0x04, 0x1c
        /*0026*/ 	.short	(.L_106 - .L_105)


	//   ....[0]....
.L_105:
        /*0028*/ 	.word	0x00000010


	//----- nvinfo : EIATTR_MAX_THREADS
	.align		4
.L_106:
        /*002c*/ 	.byte	0x04, 0x05
        /*002e*/ 	.short	(.L_108 - .L_107)
.L_107:
        /*0030*/ 	.word	0x00000080
        /*0034*/ 	.word	0x00000001
        /*0038*/ 	.word	0x00000001


	//----- nvinfo : EIATTR_CBANK_PARAM_SIZE
	.align		4
.L_108:
        /*003c*/ 	.byte	0x03, 0x19
        /*003e*/ 	.short	0x0418


	//----- nvinfo : EIATTR_PARAM_CBANK
	.align		4
        /*0040*/ 	.byte	0x04, 0x0a
        /*0042*/ 	.short	(.L_110 - .L_109)
	.align		4
.L_109:
        /*0044*/ 	.word	index@(.nv.constant0._ZN7cutlass13device_kernelIN5flash19enable_sm80_to_sm89INS1_16FlashAttnFwdSm80INS1_25CollectiveMainloopFwdSm80ILi4ELi1ELb0EN4cute5tupleIJNS5_1CILi128EEENS7_ILi96EEENS7_ILi64EEEEEELi64ENS_10bfloat16_tEfNS_4arch4Sm80ELb0ELb1ELb1ELb0ELb1ELb0ELb1ELb1EEENS1_21CollectiveEpilogueFwdINS6_IJS8_SA_S9_EEENS6_IJNS7_ILi1EEESI_SI_EEESC_SE_Li128ELb0ELb1ELb1ELb0EEENS1_19SingleTileSchedulerILb0ELb1ELb1ELi128EEEEEEEEEvNT_6ParamsE)
        /*0048*/ 	.short	0x0210
        /*004a*/ 	.short	0x0418


	//----- nvinfo : EIATTR_SW_WAR
	.align		4
.L_110:
        /*004c*/ 	.byte	0x04, 0x36
        /*004e*/ 	.short	(.L_112 - .L_111)
.L_111:
        /*0050*/ 	.word	0x00000008
.L_112:


//--------------------- .nv.info._ZN7cutlass13device_kernelIN5flash19enable_sm80_to_sm89INS1_16FlashAttnFwdSm80INS1_25CollectiveMainloopFwdSm80ILi4ELi1ELb0EN4cute5tupleIJNS5_1CILi128EEENS7_ILi80EEENS7_ILi64EEEEEELi64ENS_10bfloat16_tEfNS_4arch4Sm80ELb0ELb1ELb1ELb1ELb1ELb0ELb1ELb1EEENS1_21CollectiveEpilogueFwdINS6_IJS8_SA_S9_EEENS6_IJNS7_ILi1EEESI_SI_EEESC_SE_Li128ELb1ELb1ELb1ELb0EEENS1_36VarlenDynamicPersistentTileSchedulerILi128ELi80ELi128ELi128ELb1ELb1ELb0ELb1ELb0ELb1EEEEEEEEEvNT_6ParamsE --------------------------
	.section	.nv.info._ZN7cutlass13device_kernelIN5flash19enable_sm80_to_sm89INS1_16FlashAttnFwdSm80INS1_25CollectiveMainloopFwdSm80ILi4ELi1ELb0EN4cute5tupleIJNS5_1CILi128EEENS7_ILi80EEENS7_ILi64EEEEEELi64ENS_10bfloat16_tEfNS_4arch4Sm80ELb0ELb1ELb1ELb1ELb1ELb0ELb1ELb1EEENS1_21CollectiveEpilogueFwdINS6_IJS8_SA_S9_EEENS6_IJNS7_ILi1EEESI_SI_EEESC_SE_Li128ELb1ELb1ELb1ELb0EEENS1_36VarlenDynamicPersistentTileSchedulerILi128ELi80ELi128ELi128ELb1ELb1ELb0ELb1ELb0ELb1EEEEEEEEEvNT_6ParamsE,"",@"SHT_CUDA_INFO"
	.sectionflags	@""
	.align	4


	//----- nvinfo : EIATTR_CUDA_API_VERSION
	.align		4
        /*0000*/ 	.byte	0x04, 0x37
        /*0002*/ 	.short	(.L_114 - .L_113)
.L_113:
        /*0004*/ 	.word	0x00000082


	//----- nvinfo : EIATTR_KPARAM_INFO
	.align		4
.L_114:
        /*0008*/ 	.byte	0x04, 0x17
        /*000a*/ 	.short	(.L_116 - .L_115)
.L_115:
        /*000c*/ 	.word	0x00000000
        /*0010*/ 	.short	0x0000
        /*0012*/ 	.short	0x0000
        /*0014*/ 	.byte	0x00, 0xf0, 0xe1, 0x10


	//----- nvinfo : EIATTR_SPARSE_MMA_MASK
	.align		4
.L_116:
        /*0018*/ 	.byte	0x03, 0x50
        /*001a*/ 	.short	0x0000


	//----- nvinfo : EIATTR_MAXREG_COUNT
	.align		4
        /*001c*/ 	.byte	0x03, 0x1b
        /*001e*/ 	.short	0x00ff


	//----- nvinfo : EIATTR_MERCURY_ISA_VERSION
	.align		4
        /*0020*/ 	.byte	0x03, 0x5f
        /*0022*/ 	.short	0x0101


	//----- nvinfo : EIATTR_EXIT_INSTR_OFFSETS
	.align		4
        /*0024*/ 	.byte	0x04, 0x1c
        /*0026*/ 	.short	(.L_118 - .L_117)


	//   ....[0]....
.L_117:
        /*0028*/ 	.word	0x00000010


	//----- nvinfo : EIATTR_MAX_THREADS
	.align		4
.L_118:
        /*002c*/ 	.byte	0x04, 0x05
        /*002e*/ 	.short	(.L_120 - .L_119)
.L_119:
        /*0030*/ 	.word	0x00000080
        /*0034*/ 	.word	0x00000001
        /*0038*/ 	.word	0x00000001


	//----- nvinfo : EIATTR_CBANK_PARAM_SIZE
	.align		4
.L_120:
        /*003c*/ 	.byte	0x03, 0x19
        /*003e*/ 	.short	0x0438


	//----- nvinfo : EIATTR_PARAM_CBANK
	.align		4
        /*0040*/ 	.byte	0x04, 0x0a
        /*0042*/ 	.short	(.L_122 - .L_121)
	.align		4
.L_121:
        /*0044*/ 	.word	index@(.nv.constant0._ZN7cutlass13device_kernelIN5flash19enable_sm80_to_sm89INS1_16FlashAttnFwdSm80INS1_25CollectiveMainloopFwdSm80ILi4ELi1ELb0EN4cute5tupleIJNS5_1CILi128EEENS7_ILi80EEENS7_ILi64EEEEEELi64ENS_10bfloat16_tEfNS_4arch4Sm80ELb0ELb1ELb1ELb1ELb1ELb0ELb1ELb1EEENS1_21CollectiveEpilogueFwdINS6_IJS8_SA_S9_EEENS6_IJNS7_ILi1EEESI_SI_EEESC_SE_Li128ELb1ELb1ELb1ELb0EEENS1_36VarlenDynamicPersistentTileSchedulerILi128ELi80ELi128ELi128ELb1ELb1ELb0ELb1ELb0ELb1EEEEEEEEEvNT_6ParamsE)
        /*0048*/ 	.short	0x0210
        /*004a*/ 	.short	0x0438


	//----- nvinfo : EIATTR_SW_WAR
	.align		4
.L_122:
        /*004c*/ 	.byte	0x04, 0x36
        /*004e*/ 	.short	(.L_124 - .L_123)
.L_123:
        /*0050*/ 	.word	0x00000008
.L_124:


//--------------------- .nv.info._ZN7cutlass13device_kernelIN5flash19enable_sm80_to_sm89INS1_16FlashAttnFwdSm80INS1_25CollectiveMainloopFwdSm80ILi4ELi1ELb0EN4cute5tupleIJNS5_1CILi128EEENS7_ILi80EEENS7_ILi64EEEEEELi64ENS_10bfloat16_tEfNS_4arch4Sm80ELb0ELb1ELb1ELb1ELb1ELb1ELb1ELb1EEENS1_21CollectiveEpilogueFwdINS6_IJS8_SA_S9_EEENS6_IJNS7_ILi1EEESI_SI_EEESC_SE_Li128ELb1ELb1ELb1ELb0EEENS1_36VarlenDynamicPersistentTileSchedulerILi128ELi80ELi128ELi128ELb1ELb1ELb0ELb1ELb0ELb1EEEEEEEEEvNT_6ParamsE --------------------------
	.section	.nv.info._ZN7cutlass13device_kernelIN5flash19enable_sm80_to_sm89INS1_16FlashAttnFwdSm80INS1_25CollectiveMainloopFwdSm80ILi4ELi1ELb0EN4cute5tupleIJNS5_1CILi128EEENS7_ILi80EEENS7_ILi64EEEEEELi64ENS_10bfloat16_tEfNS_4arch4Sm80ELb0ELb1ELb1ELb1ELb1ELb1ELb1ELb1EEENS1_21CollectiveEpilogueFwdINS6_IJS8_SA_S9_EEENS6_IJNS7_ILi1EEESI_SI_EEESC_SE_Li128ELb1ELb1ELb1ELb0EEENS1_36VarlenDynamicPersistentTileSchedulerILi128ELi80ELi128ELi128ELb1ELb1ELb0ELb1ELb0ELb1EEEEEEEEEvNT_6ParamsE,"",@"SHT_CUDA_INFO"
	.sectionflags	@""
	.align	4


	//----- nvinfo : EIATTR_CUDA_API_VERSION
	.align		4
        /*0000*/ 	.byte	0x04, 0x37
        /*0002*/ 	.short	(.L_126 - .L_125)
.L_125:
        /*0004*/ 	.word	0x00000082


	//----- nvinfo : EIATTR_KPARAM_INFO
	.align		4
.L_126:
        /*0008*/ 	.byte	0x04, 0x17
        /*000a*/ 	.short	(.L_128 - .L_127)
.L_127:
        /*000c*/ 	.word	0x00000000
        /*0010*/ 	.short	0x0000
        /*0012*/ 	.short	0x0000
        /*0014*/ 	.byte	0x00, 0xf0, 0xe1, 0x10


	//----- nvinfo : EIATTR_SPARSE_MMA_MASK
	.align		4
.L_128:
        /*0018*/ 	.byte	0x03, 0x50
        /*001a*/ 	.short	0x0000


	//----- nvinfo : EIATTR_MAXREG_COUNT
	.align		4
        /*001c*/ 	.byte	0x03, 0x1b
        /*001e*/ 	.short	0x00ff


	//----- nvinfo : EIATTR_MERCURY_ISA_VERSION
	.align		4
        /*0020*/ 	.byte	0x03, 0x5f
        /*0022*/ 	.short	0x0101


	//----- nvinfo : EIATTR_EXIT_INSTR_OFFSETS
	.align		4
        /*0024*/ 	.byte	0x04, 0x1c
        /*0026*/ 	.short	(.L_130 - .L_129)


	//   ....[0]....
.L_129:
        /*0028*/ 	.word	0x00000010


	//----- nvinfo : EIATTR_MAX_THREADS
	.align		4
.L_130:
        /*002c*/ 	.byte	0x04, 0x05
        /*002e*/ 	.short	(.L_132 - .L_131)
.L_131:
        /*0030*/ 	.word	0x00000080
        /*0034*/ 	.word	0x00000001
        /*0038*/ 	.word	0x00000001


	//----- nvinfo : EIATTR_CBANK_PARAM_SIZE
	.align		4
.L_132:
        /*003c*/ 	.byte	0x03, 0x19
        /*003e*/ 	.short	0x0438


	//----- nvinfo : EIATTR_PARAM_CBANK
	.align		4
        /*0040*/ 	.byte	0x04, 0x0a
        /*0042*/ 	.short	(.L_134 - .L_133)
	.align		4
.L_133:
        /*0044*/ 	.word	index@(.nv.constant0._ZN7cutlass13device_kernelIN5flash19enable_sm80_to_sm89INS1_16FlashAttnFwdSm80INS1_25CollectiveMainloopFwdSm80ILi4ELi1ELb0EN4cute5tupleIJNS5_1CILi128EEENS7_ILi80EEENS7_ILi64EEEEEELi64ENS_10bfloat16_tEfNS_4arch4Sm80ELb0ELb1ELb1ELb1ELb1ELb1ELb1ELb1EEENS1_21CollectiveEpilogueFwdINS6_IJS8_SA_S9_EEENS6_IJNS7_ILi1EEESI_SI_EEESC_SE_Li128ELb1ELb1ELb1ELb0EEENS1_36VarlenDynamicPersistentTileSchedulerILi128ELi80ELi128ELi128ELb1ELb1ELb0ELb1ELb0ELb1EEEEEEEEEvNT_6ParamsE)
        /*0048*/ 	.short	0x0210
        /*004a*/ 	.short	0x0438


	//----- nvinfo : EIATTR_SW_WAR
	.align		4
.L_134:
        /*004c*/ 	.byte	0x04, 0x36
        /*004e*/ 	.short	(.L_136 - .L_135)
.L_135:
        /*0050*/ 	.word	0x00000008
.L_136:


//--------------------- .nv.info._ZN7cutlass13device_kernelIN5flash19enable_sm80_to_sm89INS1_16FlashAttnFwdSm80INS1_25CollectiveMainloopFwdSm80ILi4ELi1ELb0EN4cute5tupleIJNS5_1CILi128EEENS7_ILi112EEENS7_ILi64EEEEEELi64ENS_10bfloat16_tEfNS_4arch4Sm80ELb1ELb0ELb1ELb0ELb1ELb0ELb1ELb1EEENS1_21CollectiveEpilogueFwdINS6_IJS8_SA_S9_EEENS6_IJNS7_ILi1EEESI_SI_EEESC_SE_Li128ELb0ELb1ELb1ELb0EEENS1_30DynamicPersistentTileSchedulerILi128ELi128ELb1ELb1ELb0EEEEEEEEEvNT_6ParamsE --------------------------
	.section	.nv.info._ZN7cutlass13device_kernelIN5flash19enable_sm80_to_sm89INS1_16FlashAttnFwdSm80INS1_25CollectiveMainloopFwdSm80ILi4ELi1ELb0EN4cute5tupleIJNS5_1CILi128EEENS7_ILi112EEENS7_ILi64EEEEEELi64ENS_10bfloat16_tEfNS_4arch4Sm80ELb1ELb0ELb1ELb0ELb1ELb0ELb1ELb1EEENS1_21CollectiveEpilogueFwdINS6_IJS8_SA_S9_EEENS6_IJNS7_ILi1EEESI_SI_EEESC_SE_Li128ELb0ELb1ELb1ELb0EEENS1_30DynamicPersistentTileSchedulerILi128ELi128ELb1ELb1ELb0EEEEEEEEEvNT_6ParamsE,"",@"SHT_CUDA_INFO"
	.sectionflags	@""
	.align	4


	//----- nvinfo : EIATTR_CUDA_API_VERSION
	.align		4
        /*0000*/ 	.byte	0x04, 0x37
        /*0002*/ 	.short	(.L_138 - .L_137)
.L_137:
        /*0004*/ 	.word	0x00000082


	//----- nvinfo : EIATTR_KPARAM_INFO
	.align		4
.L_138:
        /*0008*/ 	.byte	0x04, 0x17
        /*000a*/ 	.short	(.L_140 - .L_139)
.L_139:
        /*000c*/ 	.word	0x00000000
        /*0010*/ 	.short	0x0000
        /*0012*/ 	.short	0x0000
        /*0014*/ 	.byte	0x00, 0xf0, 0xa1, 0x10


	//----- nvinfo : EIATTR_SPARSE_MMA_MASK
	.align		4
.L_140:
        /*0018*/ 	.byte	0x03, 0x50
        /*001a*/ 	.short	0x0000


	//----- nvinfo : EIATTR_MAXREG_COUNT
	.align		4
        /*001c*/ 	.byte	0x03, 0x1b
        /*001e*/ 	.short	0x00ff


	//----- nvinfo : EIATTR_MERCURY_ISA_VERSION
	.align		4
        /*0020*/ 	.byte	0x03, 0x5f
        /*0022*/ 	.short	0x0101


	//----- nvinfo : EIATTR_EXIT_INSTR_OFFSETS
	.align		4
        /*0024*/ 	.byte	0x04, 0x1c
        /*0026*/ 	.short	(.L_142 - .L_141)


	//   ....[0]....
.L_141:
        /*0028*/ 	.word	0x00000010


	//----- nvinfo : EIATTR_MAX_THREADS
	.align		4
.L_142:
        /*002c*/ 	.byte	0x04, 0x05
        /*002e*/ 	.short	(.L_144 - .L_143)
.L_143:
        /*0030*/ 	.word	0x00000080
        /*0034*/ 	.word	0x00000001
        /*0038*/ 	.word	0x00000001


	//----- nvinfo : EIATTR_CBANK_PARAM_SIZE
	.align		4
.L_144:
        /*003c*/ 	.byte	0x03, 0x19
        /*003e*/ 	.short	0x0428


	//----- nvinfo : EIATTR_PARAM_CBANK
	.align		4
        /*0040*/ 	.byte	0x04, 0x0a
        /*0042*/ 	.short	(.L_146 - .L_145)
	.align		4
.L_145:
        /*0044*/ 	.word	index@(.nv.constant0._ZN7cutlass13device_kernelIN5flash19enable_sm80_to_sm89INS1_16FlashAttnFwdSm80INS1_25CollectiveMainloopFwdSm80ILi4ELi1ELb0EN4cute5tupleIJNS5_1CILi128EEENS7_ILi112EEENS7_ILi64EEEEEELi64ENS_10bfloat16_tEfNS_4arch4Sm80ELb1ELb0ELb1ELb0ELb1ELb0ELb1ELb1EEENS1_21CollectiveEpilogueFwdINS6_IJS8_SA_S9_EEENS6_IJNS7_ILi1EEESI_SI_EEESC_SE_Li128ELb0ELb1ELb1ELb0EEENS1_30DynamicPersistentTileSchedulerILi128ELi128ELb1ELb1ELb0EEEEEEEEEvNT_6ParamsE)
        /*0048*/ 	.short	0x0210
        /*004a*/ 	.short	0x0428


	//----- nvinfo : EIATTR_SW_WAR
	.align		4
.L_146:
        /*004c*/ 	.byte	0x04, 0x36
        /*004e*/ 	.short	(.L_148 - .L_147)
.L_147:
        /*0050*/ 	.word	0x00000008
.L_148:


//--------------------- .nv.info._ZN7cutlass13device_kernelIN5flash19enable_sm80_to_sm89INS1_16FlashAttnFwdSm80INS1_25CollectiveMainloopFwdSm80ILi4ELi1ELb0EN4cute5tupleIJNS5_1CILi128EEENS7_ILi80EEENS7_ILi64EEEEEELi64ENS_10bfloat16_tEfNS_4arch4Sm80ELb1ELb0ELb1ELb1ELb1ELb0ELb1ELb1EEENS1_21CollectiveEpilogueFwdINS6_IJS8_SA_S9_EEENS6_IJNS7_ILi1EEESI_SI_EEESC_SE_Li128ELb1ELb1ELb1ELb0EEENS1_36VarlenDynamicPersistentTileSchedulerILi128ELi80ELi128ELi128ELb1ELb1ELb0ELb1ELb1ELb1EEEEEEEEEvNT_6ParamsE --------------------------
	.section	.nv.info._ZN7cutlass13device_kernelIN5flash19enable_sm80_to_sm89INS1_16FlashAttnFwdSm80INS1_25CollectiveMainloopFwdSm80ILi4ELi1ELb0EN4cute5tupleIJNS5_1CILi128EEENS7_ILi80EEENS7_ILi64EEEEEELi64ENS_10bfloat16_tEfNS_4arch4Sm80ELb1ELb0ELb1ELb1ELb1ELb0ELb1ELb1EEENS1_21CollectiveEpilogueFwdINS6_IJS8_SA_S9_EEENS6_IJNS7_ILi1EEESI_SI_EEESC_SE_Li128ELb1ELb1ELb1ELb0EEENS1_36VarlenDynamicPersistentTileSchedulerILi128ELi80ELi128ELi128ELb1ELb1ELb0ELb1ELb1ELb1EEEEEEEEEvNT_6ParamsE,"",@"SHT_CUDA_INFO"
	.sectionflags	@""
	.align	4


	//----- nvinfo : EIATTR_CUDA_API_VERSION
	.align		4
        /*0000*/ 	.byte	0x04, 0x37
        /*0002*/ 	.short	(.L_150 - .L_149)
.L_149:
        /*0004*/ 	.word	0x00000082


	//----- nvinfo : EIATTR_KPARAM_INFO
	.align		4
.L_150:
        /*0008*/ 	.byte	0x04, 0x17
        /*000a*/ 	.short	(.L_152 - .L_151)
.L_151:
        /*000c*/ 	.word	0x00000000
        /*0010*/ 	.short	0x0000
        /*0012*/ 	.short	0x0000
        /*0014*/ 	.byte	0x00, 0xf0, 0xe1, 0x10


	//----- nvinfo : EIATTR_SPARSE_MMA_MASK
	.align		4
.L_152:
        /*0018*/ 	.byte	0x03, 0x50
        /*001a*/ 	.short	0x0000


	//----- nvinfo : EIATTR_MAXREG_COUNT
	.align		4
        /*001c*/ 	.byte	0x03, 0x1b
        /*001e*/ 	.short	0x00ff


	//----- nvinfo : EIATTR_MERCURY_ISA_VERSION
	.align		4
        /*0020*/ 	.byte	0x03, 0x5f
        /*0022*/ 	.short	0x0101


	//----- nvinfo : EIATTR_EXIT_INSTR_OFFSETS
	.align		4
        /*0024*/ 	.byte	0x04, 0x1c
        /*0026*/ 	.short	(.L_154 - .L_153)


	//   ....[0]....
.L_153:
        /*0028*/ 	.word	0x00000010


	//----- nvinfo : EIATTR_MAX_THREADS
	.align		4
.L_154:
        /*002c*/ 	.byte	0x04, 0x05
        /*002e*/ 	.short	(.L_156 - .L_155)
.L_155:
        /*0030*/ 	.word	0x00000080
        /*0034*/ 	.word	0x00000001
        /*0038*/ 	.word	0x00000001


	//----- nvinfo : EIATTR_CBANK_PARAM_SIZE
	.align		4
.L_156:
        /*003c*/ 	.byte	0x03, 0x19
        /*003e*/ 	.short	0x0438


	//----- nvinfo : EIATTR_PARAM_CBANK
	.align		4
        /*0040*/ 	.byte	0x04, 0x0a
        /*0042*/ 	.short	(.L_158 - .L_157)
	.align		4
.L_157:
        /*0044*/ 	.word	index@(.nv.constant0._ZN7cutlass13device_kernelIN5flash19enable_sm80_to_sm89INS1_16FlashAttnFwdSm80INS1_25CollectiveMainloopFwdSm80ILi4ELi1ELb0EN4cute5tupleIJNS5_1CILi128EEENS7_ILi80EEENS7_ILi64EEEEEELi64ENS_10bfloat16_tEfNS_4arch4Sm80ELb1ELb0ELb1ELb1ELb1ELb0ELb1ELb1EEENS1_21CollectiveEpilogueFwdINS6_IJS8_SA_S9_EEENS6_IJNS7_ILi1EEESI_SI_EEESC_SE_Li128ELb1ELb1ELb1ELb0EEENS1_36VarlenDynamicPersistentTileSchedulerILi128ELi80ELi128ELi128ELb1ELb1ELb0ELb1ELb1ELb1EEEEEEEEEvNT_6ParamsE)
        /*0048*/ 	.short	0x0210
        /*004a*/ 	.short	0x0438


	//----- nvinfo : EIATTR_SW_WAR
	.align		4
.L_158:
        /*004c*/ 	.byte	0x04, 0x36
        /*004e*/ 	.short	(.L_160 - .L_159)
.L_159:
        /*0050*/ 	.word	0x00000008
.L_160:


//--------------------- .nv.info._ZN7cutlass13device_kernelIN5flash19enable_sm80_to_sm89INS1_16FlashAttnFwdSm80INS1_25CollectiveMainloopFwdSm80ILi4ELi1ELb0EN4cute5tupleIJNS5_1CILi128EEENS7_ILi80EEENS7_ILi64EEEEEELi64ENS_10bfloat16_tEfNS_4arch4Sm80ELb1ELb0ELb1ELb1ELb1ELb1ELb1ELb1EEENS1_21CollectiveEpilogueFwdINS6_IJS8_SA_S9_EEENS6_IJNS7_ILi1EEESI_SI_EEESC_SE_Li128ELb1ELb1ELb1ELb0EEENS1_36VarlenDynamicPersistentTileSchedulerILi128ELi80ELi128ELi128ELb1ELb1ELb0ELb1ELb1ELb1EEEEEEEEEvNT_6ParamsE --------------------------
	.section	.nv.info._ZN7cutlass13device_kernelIN5flash19enable_sm80_to_sm89INS1_16FlashAttnFwdSm80INS1_25CollectiveMainloopFwdSm80ILi4ELi1ELb0EN4cute5tupleIJNS5_1CILi128EEENS7_ILi80EEENS7_ILi64EEEEEELi64ENS_10bfloat16_tEfNS_4arch4Sm80ELb1ELb0ELb1ELb1ELb1ELb1ELb1ELb1EEENS1_21CollectiveEpilogueFwdINS6_IJS8_SA_S9_EEENS6_IJNS7_ILi1EEESI_SI_EEESC_SE_Li128ELb1ELb1ELb1ELb0EEENS1_36VarlenDynamicPersistentTileSchedulerILi128ELi80ELi128ELi128ELb1ELb1ELb0ELb1ELb1ELb1EEEEEEEEEvNT_6ParamsE,"",@"SHT_CUDA_INFO"
	.sectionflags	@""
	.align	4


	//----- nvinfo : EIATTR_CUDA_API_VERSION
	.align		4
        /*0000*/ 	.byte	0x04, 0x37
        /*0002*/ 	.short	(.L_162 - .L_161)
.L_161:
        /*0004*/ 	.word	0x00000082


	//----- nvinfo : EIATTR_KPARAM_INFO
	.align		4
.L_162:
        /*0008*/ 	.byte	0x04, 0x17
        /*000a*/ 	.short	(.L_164 - .L_163)
.L_163:
        /*000c*/ 	.word	0x00000000
        /*0010*/ 	.short	0x0000
        /*0012*/ 	.short	0x0000
        /*0014*/ 	.byte	0x00, 0xf0, 0xe1, 0x10


	//----- nvinfo : EIATTR_SPARSE_MMA_MASK
	.align		4
.L_164:
        /*0018*/ 	.byte	0x03, 0x50
        /*001a*/ 	.short	0x0000


	//----- nvinfo : EIATTR_MAXREG_COUNT
	.align		4
        /*001c*/ 	.byte	0x03, 0x1b
        /*001e*/ 	.short	0x00ff


	//----- nvinfo : EIATTR_MERCURY_ISA_VERSION
	.align		4
        /*0020*/ 	.byte	0x03, 0x5f
        /*0022*/ 	.short	0x0101


	//----- nvinfo : EIATTR_EXIT_INSTR_OFFSETS
	.align		4
        /*0024*/ 	.byte	0x04, 0x1c
        /*0026*/ 	.short	(.L_166 - .L_165)


	//   ....[0]....
.L_165:
        /*0028*/ 	.word	0x00000010


	//----- nvinfo : EIATTR_MAX_THREADS
	.align		4
.L_166:
        /*002c*/ 	.byte	0x04, 0x05
        /*002e*/ 	.short	(.L_168 - .L_167)
.L_167:
        /*0030*/ 	.word	0x00000080
        /*0034*/ 	.word	0x00000001
        /*0038*/ 	.word	0x00000001


	//----- nvinfo : EIATTR_CBANK_PARAM_SIZE
	.align		4
.L_168:
        /*003c*/ 	.byte	0x03, 0x19
        /*003e*/ 	.short	0x0438


	//----- nvinfo : EIATTR_PARAM_CBANK
	.align		4
        /*0040*/ 	.byte	0x04, 0x0a
        /*0042*/ 	.short	(.L_170 - .L_169)
	.align		4
.L_169:
        /*0044*/ 	.word	index@(.nv.constant0._ZN7cutlass13device_kernelIN5flash19enable_sm80_to_sm89INS1_16FlashAttnFwdSm80INS1_25CollectiveMainloopFwdSm80ILi4ELi1ELb0EN4cute5tupleIJNS5_1CILi128EEENS7_ILi80EEENS7_ILi64EEEEEELi64ENS_10bfloat16_tEfNS_4arch4Sm80ELb1ELb0ELb1ELb1ELb1ELb1ELb1ELb1EEENS1_21CollectiveEpilogueFwdINS6_IJS8_SA_S9_EEENS6_IJNS7_ILi1EEESI_SI_EEESC_SE_Li128ELb1ELb1ELb1ELb0EEENS1_36VarlenDynamicPersistentTileSchedulerILi128ELi80ELi128ELi128ELb1ELb1ELb0ELb1ELb1ELb1EEEEEEEEEvNT_6ParamsE)
        /*0048*/ 	.short	0x0210
        /*004a*/ 	.short	0x0438


	//----- nvinfo : EIATTR_SW_WAR
	.align		4
.L_170:
        /*004c*/ 	.byte	0x04, 0x36
        /*004e*/ 	.short	(.L_172 - .L_171)
.L_171:
        /*0050*/ 	.word	0x00000008
.L_172:


//--------------------- .nv.callgraph             --------------------------
	.section	.nv.callgraph,"",@"SHT_CUDA_CALLGRAPH"
	.align	4
	.sectionentsize	8
	.align		4
        /*0000*/ 	.word	0x00000000
	.align		4
        /*0004*/ 	.word	0xffffffff
	.align		4
        /*0008*/ 	.word	0x00000000
	.align		4
        /*000c*/ 	.word	0xfffffffe
	.align		4
        /*0010*/ 	.word	0x00000000
	.align		4
        /*0014*/ 	.word	0xfffffffd
	.align		4
        /*0018*/ 	.word	0x00000000
	.align		4
        /*001c*/ 	.word	0xfffffffc


//--------------------- .nv.constant4             --------------------------
	.section	.nv.constant4,"a",@progbits
	.align	8
	.align		8
.nv.constant4:
        /*0000*/ 	.dword	_ZN85_INTERNAL_8e267dba_49_flash_fwd_hdim64_bf16_paged_split_softcap_sm80_cu_f3e6f9ee_36874cuda3std3__45__cpo5beginE
	.align		8
        /*0008*/ 	.dword	_ZN85_INTERNAL_8e267dba_49_flash_fwd_hdim64_bf16_paged_split_softcap_sm80_cu_f3e6f9ee_36874cuda3std3__45__cpo3endE
	.align		8
        /*0010*/ 	.dword	_ZN85_INTERNAL_8e267dba_49_flash_fwd_hdim64_bf16_paged_split_softcap_sm80_cu_f3e6f9ee_36874cuda3std3__45__cpo6cbeginE
	.align		8
        /*0018*/ 	.dword	_ZN85_INTERNAL_8e267dba_49_flash_fwd_hdim64_bf16_paged_split_softcap_sm80_cu_f3e6f9ee_36874cuda3std3__45__cpo4cendE
	.align		8
        /*0020*/ 	.dword	_ZN85_INTERNAL_8e267dba_49_flash_fwd_hdim64_bf16_paged_split_softcap_sm80_cu_f3e6f9ee_36874cuda3std3__487_GLOBAL__N__8e267dba_49_flash_fwd_hdim64_bf16_paged_split_softcap_sm80_cu_f3e6f9ee_36876ignoreE
	.align		8
        /*0028*/ 	.dword	_ZN85_INTERNAL_8e267dba_49_flash_fwd_hdim64_bf16_paged_split_softcap_sm80_cu_f3e6f9ee_36874cuda3std3__419piecewise_constructE
	.align		8
        /*0030*/ 	.dword	_ZN85_INTERNAL_8e267dba_49_flash_fwd_hdim64_bf16_paged_split_softcap_sm80_cu_f3e6f9ee_36874cuda3std3__48in_placeE
	.align		8
        /*0038*/ 	.dword	_ZN85_INTERNAL_8e267dba_49_flash_fwd_hdim64_bf16_paged_split_softcap_sm80_cu_f3e6f9ee_36874cuda3std6ranges3__45__cpo4swapE
	.align		8
        /*0040*/ 	.dword	_ZN85_INTERNAL_8e267dba_49_flash_fwd_hdim64_bf16_paged_split_softcap_sm80_cu_f3e6f9ee_36874cuda3std6ranges3__45__cpo9iter_moveE
	.align		8
        /*0048*/ 	.dword	_ZN85_INTERNAL_8e267dba_49_flash_fwd_hdim64_bf16_paged_split_softcap_sm80_cu_f3e6f9ee_36874cute7productE
	.align		8
        /*0050*/ 	.dword	_ZN85_INTERNAL_8e267dba_49_flash_fwd_hdim64_bf16_paged_split_softcap_sm80_cu_f3e6f9ee_36874cute1_E


//--------------------- .text._ZN7cutlass13device_kernelIN5flash19enable_sm80_to_sm89INS1_16FlashAttnFwdSm80INS1_25CollectiveMainloopFwdSm80ILi4ELi1ELb0EN4cute5tupleIJNS5_1CILi128EEENS7_ILi112EEENS7_ILi64EEEEEELi64ENS_10bfloat16_tEfNS_4arch4Sm80ELb0ELb0ELb1ELb0ELb1ELb0ELb1ELb1EEENS1_21CollectiveEpilogueFwdINS6_IJS8_SA_S9_EEENS6_IJNS7_ILi1EEESI_SI_EEESC_SE_Li128ELb0ELb1ELb1ELb0EEENS1_19SingleTileSchedulerILb0ELb1ELb1ELi128EEEEEEEEEvNT_6ParamsE --------------------------
	.section	.text._ZN7cutlass13device_kernelIN5flash19enable_sm80_to_sm89INS1_16FlashAttnFwdSm80INS1_25CollectiveMainloopFwdSm80ILi4ELi1ELb0EN4cute5tupleIJNS5_1CILi128EEENS7_ILi112EEENS7_ILi64EEEEEELi64ENS_10bfloat16_tEfNS_4arch4Sm80ELb0ELb0ELb1ELb0ELb1ELb0ELb1ELb1EEENS1_21CollectiveEpilogueFwdINS6_IJS8_SA_S9_EEENS6_IJNS7_ILi1EEESI_SI_EEESC_SE_Li128ELb0ELb1ELb1ELb0EEENS1_19SingleTileSchedulerILb0ELb1ELb1ELi128EEEEEEEEEvNT_6ParamsE,"ax",@progbits
	.align	128
.text._ZN7cutlass13device_kernelIN5flash19enable_sm80_to_sm89INS1_16FlashAttnFwdSm80INS1_25CollectiveMainloopFwdSm80ILi4ELi1ELb0EN4cute5tupleIJNS5_1CILi128EEENS7_ILi112EEENS7_ILi64EEEEEELi64ENS_10bfloat16_tEfNS_4arch4Sm80ELb0ELb0ELb1ELb0ELb1ELb0ELb1ELb1EEENS1_21CollectiveEpilogueFwdINS6_IJS8_SA_S9_EEENS6_IJNS7_ILi1EEESI_SI_EEESC_SE_Li128ELb0ELb1ELb1ELb0EEENS1_19SingleTileSchedulerILb0ELb1ELb1ELi128EEEEEEEEEvNT_6ParamsE:
        .type           _ZN7cutlass13device_kernelIN5flash19enable_sm80_to_sm89INS1_16FlashAttnFwdSm80INS1_25CollectiveMainloopFwdSm80ILi4ELi1ELb0EN4cute5tupleIJNS5_1CILi128EEENS7_ILi112EEENS7_ILi64EEEEEELi64ENS_10bfloat16_tEfNS_4arch4Sm80ELb0ELb0ELb1ELb0ELb1ELb0ELb1ELb1EEENS1_21CollectiveEpilogueFwdINS6_IJS8_SA_S9_EEENS6_IJNS7_ILi1EEESI_SI_EEESC_SE_Li128ELb0ELb1ELb1ELb0EEENS1_19SingleTileSchedulerILb0ELb1ELb1ELi128EEEEEEEEEvNT_6ParamsE,@function
        .size           _ZN7cutlass13device_kernelIN5flash19enable_sm80_to_sm89INS1_16FlashAttnFwdSm80INS1_25CollectiveMainloopFwdSm80ILi4ELi1ELb0EN4cute5tupleIJNS5_1CILi128EEENS7_ILi112EEENS7_ILi64EEEEEELi64ENS_10bfloat16_tEfNS_4arch4Sm80ELb0ELb0ELb1ELb0ELb1ELb0ELb1ELb1EEENS1_21CollectiveEpilogueFwdINS6_IJS8_SA_S9_EEENS6_IJNS7_ILi1EEESI_SI_EEESC_SE_Li128ELb0ELb1ELb1ELb0EEENS1_19SingleTileSchedulerILb0ELb1ELb1ELi128EEEEEEEEEvNT_6ParamsE,(.L_x_9 - _ZN7cutlass13device_kernelIN5flash19enable_sm80_to_sm89INS1_16FlashAttnFwdSm80INS1_25CollectiveMainloopFwdSm80ILi4ELi1ELb0EN4cute5tupleIJNS5_1CILi128EEENS7_ILi112EEENS7_ILi64EEEEEELi64ENS_10bfloat16_tEfNS_4arch4Sm80ELb0ELb0ELb1ELb0ELb1ELb0ELb1ELb1EEENS1_21CollectiveEpilogueFwdINS6_IJS8_SA_S9_EEENS6_IJNS7_ILi1EEESI_SI_EEESC_SE_Li128ELb0ELb1ELb1ELb0EEENS1_19SingleTileSchedulerILb0ELb1ELb1ELi128EEEEEEEEEvNT_6ParamsE)
        .other          _ZN7cutlass13device_kernelIN5flash19enable_sm80_to_sm89INS1_16FlashAttnFwdSm80INS1_25CollectiveMainloopFwdSm80ILi4ELi1ELb0EN4cute5tupleIJNS5_1CILi128EEENS7_ILi112EEENS7_ILi64EEEEEELi64ENS_10bfloat16_tEfNS_4arch4Sm80ELb0ELb0ELb1ELb0ELb1ELb0ELb1ELb1EEENS1_21CollectiveEpilogueFwdINS6_IJS8_SA_S9_EEENS6_IJNS7_ILi1EEESI_SI_EEESC_SE_Li128ELb0ELb1ELb1ELb0EEENS1_19SingleTileSchedulerILb0ELb1ELb1ELi128EEEEEEEEEvNT_6ParamsE,@"STO_CUDA_ENTRY STV_DEFAULT"
_ZN7cutlass13device_kernelIN5flash19enable_sm80_to_sm89INS1_16FlashAttnFwdSm80INS1_25CollectiveMainloopFwdSm80ILi4ELi1ELb0EN4cute5tupleIJNS5_1CILi128EEENS7_ILi112EEENS7_ILi64EEEEEELi64ENS_10bfloat16_tEfNS_4arch4Sm80ELb0ELb0ELb1ELb0ELb1ELb0ELb1ELb1EEENS1_21CollectiveEpilogueFwdINS6_IJS8_SA_S9_EEENS6_IJNS7_ILi1EEESI_SI_EEESC_SE_Li128ELb0ELb1ELb1ELb0EEENS1_19SingleTileSchedulerILb0ELb1ELb1ELi128EEEEEEEEEvNT_6ParamsE:
[----:B------:R-:W-:Y:S01]  /*0000*/  LDC R1, c[0x0][0x28] ;  /* 0x00000a00ff017b82 */ /* 0x000fe20000000800 */
[----:B------:R-:W-:Y:S05]  /*0010*/  EXIT ;  /* 0x000000000000794d */ /* 0x000fea0003800000 */
.L_x_0:
[----:B------:R-:W-:-:S00]  /*0020*/  BRA `(.L_x_0) ;  /* 0xfffffffc00fc7947 */ /* 0x000fc0000383ffff */
[----:B------:R-:W-:-:S00]  /*0030*/  NOP ;  /* 0x0000000000007918 */ /* 0x000fc00000000000 */
        /* <DEDUP_REMOVED lines=12> */
.L_x_9:


//--------------------- .text._ZN7cutlass13device_kernelIN5flash19enable_sm80_to_sm89INS1_16FlashAttnFwdSm80INS1_25CollectiveMainloopFwdSm80ILi4ELi1ELb0EN4cute5tupleIJNS5_1CILi128EEENS7_ILi80EEENS7_ILi64EEEEEELi64ENS_10bfloat16_tEfNS_4arch4Sm80ELb0ELb0ELb1ELb1ELb1ELb0ELb1ELb1EEENS1_21CollectiveEpilogueFwdINS6_IJS8_SA_S9_EEENS6_IJNS7_ILi1EEESI_SI_EEESC_SE_Li128ELb1ELb1ELb1ELb0EEENS1_36VarlenDynamicPersistentTileSchedulerILi128ELi80ELi128ELi128ELb1ELb1ELb0ELb0ELb1ELb1EEEEEEEEEvNT_6ParamsE --------------------------
	.section	.text._ZN7cutlass13device_kernelIN5flash19enable_sm80_to_sm89INS1_16FlashAttnFwdSm80INS1_25CollectiveMainloopFwdSm80ILi4ELi1ELb0EN4cute5tupleIJNS5_1CILi128EEENS7_ILi80EEENS7_ILi64EEEEEELi64ENS_10bfloat16_tEfNS_4arch4Sm80ELb0ELb0ELb1ELb1ELb1ELb0ELb1ELb1EEENS1_21CollectiveEpilogueFwdINS6_IJS8_SA_S9_EEENS6_IJNS7_ILi1EEESI_SI_EEESC_SE_Li128ELb1ELb1ELb1ELb0EEENS1_36VarlenDynamicPersistentTileSchedulerILi128ELi80ELi128ELi128ELb1ELb1ELb0ELb0ELb1ELb1EEEEEEEEEvNT_6ParamsE,"ax",@progbits
	.align	128
.text._ZN7cutlass13device_kernelIN5flash19enable_sm80_to_sm89INS1_16FlashAttnFwdSm80INS1_25CollectiveMainloopFwdSm80ILi4ELi1ELb0EN4cute5tupleIJNS5_1CILi128EEENS7_ILi80EEENS7_ILi64EEEEEELi64ENS_10bfloat16_tEfNS_4arch4Sm80ELb0ELb0ELb1ELb1ELb1ELb0ELb1ELb1EEENS1_21CollectiveEpilogueFwdINS6_IJS8_SA_S9_EEENS6_IJNS7_ILi1EEESI_SI_EEESC_SE_Li128ELb1ELb1ELb1ELb0EEENS1_36VarlenDynamicPersistentTileSchedulerILi128ELi80ELi128ELi128ELb1ELb1ELb0ELb0ELb1ELb1EEEEEEEEEvNT_6ParamsE:
        .type           _ZN7cutlass13device_kernelIN5flash19enable_sm80_to_sm89INS1_16FlashAttnFwdSm80INS1_25CollectiveMainloopFwdSm80ILi4ELi1ELb0EN4cute5tupleIJNS5_1CILi128EEENS7_ILi80EEENS7_ILi64EEEEEELi64ENS_10bfloat16_tEfNS_4arch4Sm80ELb0ELb0ELb1ELb1ELb1ELb0ELb1ELb1EEENS1_21CollectiveEpilogueFwdINS6_IJS8_SA_S9_EEENS6_IJNS7_ILi1EEESI_SI_EEESC_SE_Li128ELb1ELb1ELb1ELb0EEENS1_36VarlenDynamicPersistentTileSchedulerILi128ELi80ELi128ELi128ELb1ELb1ELb0ELb0ELb1ELb1EEEEEEEEEvNT_6ParamsE,@function
        .size           _ZN7cutlass13device_kernelIN5flash19enable_sm80_to_sm89INS1_16FlashAttnFwdSm80INS1_25CollectiveMainloopFwdSm80ILi4ELi1ELb0EN4cute5tupleIJNS5_1CILi128EEENS7_ILi80EEENS7_ILi64EEEEEELi64ENS_10bfloat16_tEfNS_4arch4Sm80ELb0ELb0ELb1ELb1ELb1ELb0ELb1ELb1EEENS1_21CollectiveEpilogueFwdINS6_IJS8_SA_S9_EEENS6_IJNS7_ILi1EEESI_SI_EEESC_SE_Li128ELb1ELb1ELb1ELb0EEENS1_36VarlenDynamicPersistentTileSchedulerILi128ELi80ELi128ELi128ELb1ELb1ELb0ELb0ELb1ELb1EEEEEEEEEvNT_6ParamsE,(.L_x_10 - _ZN7cutlass13device_kernelIN5flash19enable_sm80_to_sm89INS1_16FlashAttnFwdSm80INS1_25CollectiveMainloopFwdSm80ILi4ELi1ELb0EN4cute5tupleIJNS5_1CILi128EEENS7_ILi80EEENS7_ILi64EEEEEELi64ENS_10bfloat16_tEfNS_4arch4Sm80ELb0ELb0ELb1ELb1ELb1ELb0ELb1ELb1EEENS1_21CollectiveEpilogueFwdINS6_IJS8_SA_S9_EEENS6_IJNS7_ILi1EEESI_SI_EEESC_SE_Li128ELb1ELb1ELb1ELb0EEENS1_36VarlenDynamicPersistentTileSchedulerILi128ELi80ELi128ELi128ELb1ELb1ELb0ELb0ELb1ELb1EEEEEEEEEvNT_6ParamsE)
        .other          _ZN7cutlass13device_kernelIN5flash19enable_sm80_to_sm89INS1_16FlashAttnFwdSm80INS1_25CollectiveMainloopFwdSm80ILi4ELi1ELb0EN4cute5tupleIJNS5_1CILi128EEENS7_ILi80EEENS7_ILi64EEEEEELi64ENS_10bfloat16_tEfNS_4arch4Sm80ELb0ELb0ELb1ELb1ELb1ELb0ELb1ELb1EEENS1_21CollectiveEpilogueFwdINS6_IJS8_SA_S9_EEENS6_IJNS7_ILi1EEESI_SI_EEESC_SE_Li128ELb1ELb1ELb1ELb0EEENS1_36VarlenDynamicPersistentTileSchedulerILi128ELi80ELi128ELi128ELb1ELb1ELb0ELb0ELb1ELb1EEEEEEEEEvNT_6ParamsE,@"STO_CUDA_ENTRY STV_DEFAULT"
_ZN7cutlass13device_kernelIN5flash19enable_sm80_to_sm89INS1_16FlashAttnFwdSm80INS1_25CollectiveMainloopFwdSm80ILi4ELi1ELb0EN4cute5tupleIJNS5_1CILi128EEENS7_ILi80EEENS7_ILi64EEEEEELi64ENS_10bfloat16_tEfNS_4arch4Sm80ELb0ELb0ELb1ELb1ELb1ELb0ELb1ELb1EEENS1_21CollectiveEpilogueFwdINS6_IJS8_SA_S9_EEENS6_IJNS7_ILi1EEESI_SI_EEESC_SE_Li128ELb1ELb1ELb1ELb0EEENS1_36VarlenDynamicPersistentTileSchedulerILi128ELi80ELi128ELi128ELb1ELb1ELb0ELb0ELb1ELb1EEEEEEEEEvNT_6ParamsE:
[----:B------:R-:W-:Y:S01]  /*0000*/  LDC R1, c[0x0][0x28] ;  /* 0x00000a00ff017b82 */ /* 0x000fe20000000800 */
[----:B------:R-:W-:Y:S05]  /*0010*/  EXIT ;  /* 0x000000000000794d */ /* 0x000fea0003800000 */
.L_x_1:
        /* <DEDUP_REMOVED lines=14> */
.L_x_10:


//--------------------- .text._ZN7cutlass13device_kernelIN5flash19enable_sm80_to_sm89INS1_16FlashAttnFwdSm80INS1_25CollectiveMainloopFwdSm80ILi4ELi1ELb0EN4cute5tupleIJNS5_1CILi128EEENS7_ILi80EEENS7_ILi64EEEEEELi64ENS_10bfloat16_tEfNS_4arch4Sm80ELb0ELb0ELb1ELb1ELb1ELb1ELb1ELb1EEENS1_21CollectiveEpilogueFwdINS6_IJS8_SA_S9_EEENS6_IJNS7_ILi1EEESI_SI_EEESC_SE_Li128ELb1ELb1ELb1ELb0EEENS1_36VarlenDynamicPersistentTileSchedulerILi128ELi80ELi128ELi128ELb1ELb1ELb0ELb0ELb1ELb1EEEEEEEEEvNT_6ParamsE --------------------------
	.section	.text._ZN7cutlass13device_kernelIN5flash19enable_sm80_to_sm89INS1_16FlashAttnFwdSm80INS1_25CollectiveMainloopFwdSm80ILi4ELi1ELb0EN4cute5tupleIJNS5_1CILi128EEENS7_ILi80EEENS7_ILi64EEEEEELi64ENS_10bfloat16_tEfNS_4arch4Sm80ELb0ELb0ELb1ELb1ELb1ELb1ELb1ELb1EEENS1_21CollectiveEpilogueFwdINS6_IJS8_SA_S9_EEENS6_IJNS7_ILi1EEESI_SI_EEESC_SE_Li128ELb1ELb1ELb1ELb0EEENS1_36VarlenDynamicPersistentTileSchedulerILi128ELi80ELi128ELi128ELb1ELb1ELb0ELb0ELb1ELb1EEEEEEEEEvNT_6ParamsE,"ax",@progbits
	.align	128
.text._ZN7cutlass13device_kernelIN5flash19enable_sm80_to_sm89INS1_16FlashAttnFwdSm80INS1_25CollectiveMainloopFwdSm80ILi4ELi1ELb0EN4cute5tupleIJNS5_1CILi128EEENS7_ILi80EEENS7_ILi64EEEEEELi64ENS_10bfloat16_tEfNS_4arch4Sm80ELb0ELb0ELb1ELb1ELb1ELb1ELb1ELb1EEENS1_21CollectiveEpilogueFwdINS6_IJS8_SA_S9_EEENS6_IJNS7_ILi1EEESI_SI_EEESC_SE_Li128ELb1ELb1ELb1ELb0EEENS1_36VarlenDynamicPersistentTileSchedulerILi128ELi80ELi128ELi128ELb1ELb1ELb0ELb0ELb1ELb1EEEEEEEEEvNT_6ParamsE:
        .type           _ZN7cutlass13device_kernelIN5flash19enable_sm80_to_sm89INS1_16FlashAttnFwdSm80INS1_25CollectiveMainloopFwdSm80ILi4ELi1ELb0EN4cute5tupleIJNS5_1CILi128EEENS7_ILi80EEENS7_ILi64EEEEEELi64ENS_10bfloat16_tEfNS_4arch4Sm80ELb0ELb0ELb1ELb1ELb1ELb1ELb1ELb1EEENS1_21CollectiveEpilogueFwdINS6_IJS8_SA_S9_EEENS6_IJNS7_ILi1EEESI_SI_EEESC_SE_Li128ELb1ELb1ELb1ELb0EEENS1_36VarlenDynamicPersistentTileSchedulerILi128ELi80ELi128ELi128ELb1ELb1ELb0ELb0ELb1ELb1EEEEEEEEEvNT_6ParamsE,@function
        .size           _ZN7cutlass13device_kernelIN5flash19enable_sm80_to_sm89INS1_16FlashAttnFwdSm80INS1_25CollectiveMainloopFwdSm80ILi4ELi1ELb0EN4cute5tupleIJNS5_1CILi128EEENS7_ILi80EEENS7_ILi64EEEEEELi64ENS_10bfloat16_tEfNS_4arch4Sm80ELb0ELb0ELb1ELb1ELb1ELb1ELb1ELb1EEENS1_21CollectiveEpilogueFwdINS6_IJS8_SA_S9_EEENS6_IJNS7_ILi1EEESI_SI_EEESC_SE_Li128ELb1ELb1ELb1ELb0EEENS1_36VarlenDynamicPersistentTileSchedulerILi128ELi80ELi128ELi128ELb1ELb1ELb0ELb0ELb1ELb1EEEEEEEEEvNT_6ParamsE,(.L_x_11 - _ZN7cutlass13device_kernelIN5flash19enable_sm80_to_sm89INS1_16FlashAttnFwdSm80INS1_25CollectiveMainloopFwdSm80ILi4ELi1ELb0EN4cute5tupleIJNS5_1CILi128EEENS7_ILi80EEENS7_ILi64EEEEEELi64ENS_10bfloat16_tEfNS_4arch4Sm80ELb0ELb0ELb1ELb1ELb1ELb1ELb1ELb1EEENS1_21CollectiveEpilogueFwdINS6_IJS8_SA_S9_EEENS6_IJNS7_ILi1EEESI_SI_EEESC_SE_Li128ELb1ELb1ELb1ELb0EEENS1_36VarlenDynamicPersistentTileSchedulerILi128ELi80ELi128ELi128ELb1ELb1ELb0ELb0ELb1ELb1EEEEEEEEEvNT_6ParamsE)
        .other          _ZN7cutlass13device_kernelIN5flash19enable_sm80_to_sm89INS1_16FlashAttnFwdSm80INS1_25CollectiveMainloopFwdSm80ILi4ELi1ELb0EN4cute5tupleIJNS5_1CILi128EEENS7_ILi80EEENS7_ILi64EEEEEELi64ENS_10bfloat16_tEfNS_4arch4Sm80ELb0ELb0ELb1ELb1ELb1ELb1ELb1ELb1EEENS1_21CollectiveEpilogueFwdINS6_IJS8_SA_S9_EEENS6_IJNS7_ILi1EEESI_SI_EEESC_SE_Li128ELb1ELb1ELb1ELb0EEENS1_36VarlenDynamicPersistentTileSchedulerILi128ELi80ELi128ELi128ELb1ELb1ELb0ELb0ELb1ELb1EEEEEEEEEvNT_6ParamsE,@"STO_CUDA_ENTRY STV_DEFAULT"
_ZN7cutlass13device_kernelIN5flash19enable_sm80_to_sm89INS1_16FlashAttnFwdSm80INS1_25CollectiveMainloopFwdSm80ILi4ELi1ELb0EN4cute5tupleIJNS5_1CILi128EEENS7_ILi80EEENS7_ILi64EEEEEELi64ENS_10bfloat16_tEfNS_4arch4Sm80ELb0ELb0ELb1ELb1ELb1ELb1ELb1ELb1EEENS1_21CollectiveEpilogueFwdINS6_IJS8_SA_S9_EEENS6_IJNS7_ILi1EEESI_SI_EEESC_SE_Li128ELb1ELb1ELb1ELb0EEENS1_36VarlenDynamicPersistentTileSchedulerILi128ELi80ELi128ELi128ELb1ELb1ELb0ELb0ELb1ELb1EEEEEEEEEvNT_6ParamsE:
[----:B------:R-:W-:Y:S01]  /*0000*/  LDC R1, c[0x0][0x28] ;  /* 0x00000a00ff017b82 */ /* 0x000fe20000000800 */
[----:B------:R-:W-:Y:S05]  /*0010*/  EXIT ;  /* 0x000000000000794d */ /* 0x000fea0003800000 */
.L_x_2:
        /* <DEDUP_REMOVED lines=14> */
.L_x_11:


//--------------------- .text._ZN7cutlass13device_kernelIN5flash19enable_sm80_to_sm89INS1_16FlashAttnFwdSm80INS1_25CollectiveMainloopFwdSm80ILi4ELi1ELb0EN4cute5tupleIJNS5_1CILi128EEENS7_ILi96EEENS7_ILi64EEEEEELi64ENS_10bfloat16_tEfNS_4arch4Sm80ELb0ELb1ELb1ELb0ELb1ELb0ELb1ELb1EEENS1_21CollectiveEpilogueFwdINS6_IJS8_SA_S9_EEENS6_IJNS7_ILi1EEESI_SI_EEESC_SE_Li128ELb0ELb1ELb1ELb0EEENS1_19SingleTileSchedulerILb0ELb1ELb1ELi128EEEEEEEEEvNT_6ParamsE --------------------------
	.section	.text._ZN7cutlass13device_kernelIN5flash19enable_sm80_to_sm89INS1_16FlashAttnFwdSm80INS1_25CollectiveMainloopFwdSm80ILi4ELi1ELb0EN4cute5tupleIJNS5_1CILi128EEENS7_ILi96EEENS7_ILi64EEEEEELi64ENS_10bfloat16_tEfNS_4arch4Sm80ELb0ELb1ELb1ELb0ELb1ELb0ELb1ELb1EEENS1_21CollectiveEpilogueFwdINS6_IJS8_SA_S9_EEENS6_IJNS7_ILi1EEESI_SI_EEESC_SE_Li128ELb0ELb1ELb1ELb0EEENS1_19SingleTileSchedulerILb0ELb1ELb1ELi128EEEEEEEEEvNT_6ParamsE,"ax",@progbits
	.align	128
.text._ZN7cutlass13device_kernelIN5flash19enable_sm80_to_sm89INS1_16FlashAttnFwdSm80INS1_25CollectiveMainloopFwdSm80ILi4ELi1ELb0EN4cute5tupleIJNS5_1CILi128EEENS7_ILi96EEENS7_ILi64EEEEEELi64ENS_10bfloat16_tEfNS_4arch4Sm80ELb0ELb1ELb1ELb0ELb1ELb0ELb1ELb1EEENS1_21CollectiveEpilogueFwdINS6_IJS8_SA_S9_EEENS6_IJNS7_ILi1EEESI_SI_EEESC_SE_Li128ELb0ELb1ELb1ELb0EEENS1_19SingleTileSchedulerILb0ELb1ELb1ELi128EEEEEEEEEvNT_6ParamsE:
        .type           _ZN7cutlass13device_kernelIN5flash19enable_sm80_to_sm89INS1_16FlashAttnFwdSm80INS1_25CollectiveMainloopFwdSm80ILi4ELi1ELb0EN4cute5tupleIJNS5_1CILi128EEENS7_ILi96EEENS7_ILi64EEEEEELi64ENS_10bfloat16_tEfNS_4arch4Sm80ELb0ELb1ELb1ELb0ELb1ELb0ELb1ELb1EEENS1_21CollectiveEpilogueFwdINS6_IJS8_SA_S9_EEENS6_IJNS7_ILi1EEESI_SI_EEESC_SE_Li128ELb0ELb1ELb1ELb0EEENS1_19SingleTileSchedulerILb0ELb1ELb1ELi128EEEEEEEEEvNT_6ParamsE,@function
        .size           _ZN7cutlass13device_kernelIN5flash19enable_sm80_to_sm89INS1_16FlashAttnFwdSm80INS1_25CollectiveMainloopFwdSm80ILi4ELi1ELb0EN4cute5tupleIJNS5_1CILi128EEENS7_ILi96EEENS7_ILi64EEEEEELi64ENS_10bfloat16_tEfNS_4arch4Sm80ELb0ELb1ELb1ELb0ELb1ELb0ELb1ELb1EEENS1_21CollectiveEpilogueFwdINS6_IJS8_SA_S9_EEENS6_IJNS7_ILi1EEESI_SI_EEESC_SE_Li128ELb0ELb1ELb1ELb0EEENS1_19SingleTileSchedulerILb0ELb1ELb1ELi128EEEEEEEEEvNT_6ParamsE,(.L_x_12 - _ZN7cutlass13device_kernelIN5flash19enable_sm80_to_sm89INS1_16FlashAttnFwdSm80INS1_25CollectiveMainloopFwdSm80ILi4ELi1ELb0EN4cute5tupleIJNS5_1CILi128EEENS7_ILi96EEENS7_ILi64EEEEEELi64ENS_10bfloat16_tEfNS_4arch4Sm80ELb0ELb1ELb1ELb0ELb1ELb0ELb1ELb1EEENS1_21CollectiveEpilogueFwdINS6_IJS8_SA_S9_EEENS6_IJNS7_ILi1EEESI_SI_EEESC_SE_Li128ELb0ELb1ELb1ELb0EEENS1_19SingleTileSchedulerILb0ELb1ELb1ELi128EEEEEEEEEvNT_6ParamsE)
        .other          _ZN7cutlass13device_kernelIN5flash19enable_sm80_to_sm89INS1_16FlashAttnFwdSm80INS1_25CollectiveMainloopFwdSm80ILi4ELi1ELb0EN4cute5tupleIJNS5_1CILi128EEENS7_ILi96EEENS7_ILi64EEEEEELi64ENS_10bfloat16_tEfNS_4arch4Sm80ELb0ELb1ELb1ELb0ELb1ELb0ELb1ELb1EEENS1_21CollectiveEpilogueFwdINS6_IJS8_SA_S9_EEENS6_IJNS7_ILi1EEESI_SI_EEESC_SE_Li128ELb0ELb1ELb1ELb0EEENS1_19SingleTileSchedulerILb0ELb1ELb1ELi128EEEEEEEEEvNT_6ParamsE,@"STO_CUDA_ENTRY STV_DEFAULT"
_ZN7cutlass13device_kernelIN5flash19enable_sm80_to_sm89INS1_16FlashAttnFwdSm80INS1_25CollectiveMainloopFwdSm80ILi4ELi1ELb0EN4cute5tupleIJNS5_1CILi128EEENS7_ILi96EEENS7_ILi64EEEEEELi64ENS_10bfloat16_tEfNS_4arch4Sm80ELb0ELb1ELb1ELb0ELb1ELb0ELb1ELb1EEENS1_21CollectiveEpilogueFwdINS6_IJS8_SA_S9_EEENS6_IJNS7_ILi1EEESI_SI_EEESC_SE_Li128ELb0ELb1ELb1ELb0EEENS1_19SingleTileSchedulerILb0ELb1ELb1ELi128EEEEEEEEEvNT_6ParamsE:
[----:B------:R-:W-:Y:S01]  /*0000*/  LDC R1, c[0x0][0x28] ;  /* 0x00000a00ff017b82 */ /* 0x000fe20000000800 */
[----:B------:R-:W-:Y:S05]  /*0010*/  EXIT ;  /* 0x000000000000794d */ /* 0x000fea0003800000 */
.L_x_3:
        /* <DEDUP_REMOVED lines=14> */
.L_x_12:


//--------------------- .text._ZN7cutlass13device_kernelIN5flash19enable_sm80_to_sm89INS1_16FlashAttnFwdSm80INS1_25CollectiveMainloopFwdSm80ILi4ELi1ELb0EN4cute5tupleIJNS5_1CILi128EEENS7_ILi80EEENS7_ILi64EEEEEELi64ENS_10bfloat16_tEfNS_4arch4Sm80ELb0ELb1ELb1ELb1ELb1ELb0ELb1ELb1EEENS1_21CollectiveEpilogueFwdINS6_IJS8_SA_S9_EEENS6_IJNS7_ILi1EEESI_SI_EEESC_SE_Li128ELb1ELb1ELb1ELb0EEENS1_36VarlenDynamicPersistentTileSchedulerILi128ELi80ELi128ELi128ELb1ELb1ELb0ELb1ELb0ELb1EEEEEEEEEvNT_6ParamsE --------------------------
	.section	.text._ZN7cutlass13device_kernelIN5flash19enable_sm80_to_sm89INS1_16FlashAttnFwdSm80INS1_25CollectiveMainloopFwdSm80ILi4ELi1ELb0EN4cute5tupleIJNS5_1CILi128EEENS7_ILi80EEENS7_ILi64EEEEEELi64ENS_10bfloat16_tEfNS_4arch4Sm80ELb0ELb1ELb1ELb1ELb1ELb0ELb1ELb1EEENS1_21CollectiveEpilogueFwdINS6_IJS8_SA_S9_EEENS6_IJNS7_ILi1EEESI_SI_EEESC_SE_Li128ELb1ELb1ELb1ELb0EEENS1_36VarlenDynamicPersistentTileSchedulerILi128ELi80ELi128ELi128ELb1ELb1ELb0ELb1ELb0ELb1EEEEEEEEEvNT_6ParamsE,"ax",@progbits
	.align	128
.text._ZN7cutlass13device_kernelIN5flash19enable_sm80_to_sm89INS1_16FlashAttnFwdSm80INS1_25CollectiveMainloopFwdSm80ILi4ELi1ELb0EN4cute5tupleIJNS5_1CILi128EEENS7_ILi80EEENS7_ILi64EEEEEELi64ENS_10bfloat16_tEfNS_4arch4Sm80ELb0ELb1ELb1ELb1ELb1ELb0ELb1ELb1EEENS1_21CollectiveEpilogueFwdINS6_IJS8_SA_S9_EEENS6_IJNS7_ILi1EEESI_SI_EEESC_SE_Li128ELb1ELb1ELb1ELb0EEENS1_36VarlenDynamicPersistentTileSchedulerILi128ELi80ELi128ELi128ELb1ELb1ELb0ELb1ELb0ELb1EEEEEEEEEvNT_6ParamsE:
        .type           _ZN7cutlass13device_kernelIN5flash19enable_sm80_to_sm89INS1_16FlashAttnFwdSm80INS1_25CollectiveMainloopFwdSm80ILi4ELi1ELb0EN4cute5tupleIJNS5_1CILi128EEENS7_ILi80EEENS7_ILi64EEEEEELi64ENS_10bfloat16_tEfNS_4arch4Sm80ELb0ELb1ELb1ELb1ELb1ELb0ELb1ELb1EEENS1_21CollectiveEpilogueFwdINS6_IJS8_SA_S9_EEENS6_IJNS7_ILi1EEESI_SI_EEESC_SE_Li128ELb1ELb1ELb1ELb0EEENS1_36VarlenDynamicPersistentTileSchedulerILi128ELi80ELi128ELi128ELb1ELb1ELb0ELb1ELb0ELb1EEEEEEEEEvNT_6ParamsE,@function
        .size           _ZN7cutlass13device_kernelIN5flash19enable_sm80_to_sm89INS1_16FlashAttnFwdSm80INS1_25CollectiveMainloopFwdSm80ILi4ELi1ELb0EN4cute5tupleIJNS5_1CILi128EEENS7_ILi80EEENS7_ILi64EEEEEELi64ENS_10bfloat16_tEfNS_4arch4Sm80ELb0ELb1ELb1ELb1ELb1ELb0ELb1ELb1EEENS1_21CollectiveEpilogueFwdINS6_IJS8_SA_S9_EEENS6_IJNS7_ILi1EEESI_SI_EEESC_SE_Li128ELb1ELb1ELb1ELb0EEENS1_36VarlenDynamicPersistentTileSchedulerILi128ELi80ELi128ELi128ELb1ELb1ELb0ELb1ELb0ELb1EEEEEEEEEvNT_6ParamsE,(.L_x_13 - _ZN7cutlass13device_kernelIN5flash19enable_sm80_to_sm89INS1_16FlashAttnFwdSm80INS1_25CollectiveMainloopFwdSm80ILi4ELi1ELb0EN4cute5tupleIJNS5_1CILi128EEENS7_ILi80EEENS7_ILi64EEEEEELi64ENS_10bfloat16_tEfNS_4arch4Sm80ELb0ELb1ELb1ELb1ELb1ELb0ELb1ELb1EEENS1_21CollectiveEpilogueFwdINS6_IJS8_SA_S9_EEENS6_IJNS7_ILi1EEESI_SI_EEESC_SE_Li128ELb1ELb1ELb1ELb0EEENS1_36VarlenDynamicPersistentTileSchedulerILi128ELi80ELi128ELi128ELb1ELb1ELb0ELb1ELb0ELb1EEEEEEEEEvNT_6ParamsE)
        .other          _ZN7cutlass13device_kernelIN5flash19enable_sm80_to_sm89INS1_16FlashAttnFwdSm80INS1_25CollectiveMainloopFwdSm80ILi4ELi1ELb0EN4cute5tupleIJNS5_1CILi128EEENS7_ILi80EEENS7_ILi64EEEEEELi64ENS_10bfloat16_tEfNS_4arch4Sm80ELb0ELb1ELb1ELb1ELb1ELb0ELb1ELb1EEENS1_21CollectiveEpilogueFwdINS6_IJS8_SA_S9_EEENS6_IJNS7_ILi1EEESI_SI_EEESC_SE_Li128ELb1ELb1ELb1ELb0EEENS1_36VarlenDynamicPersistentTileSchedulerILi128ELi80ELi128ELi128ELb1ELb1ELb0ELb1ELb0ELb1EEEEEEEEEvNT_6ParamsE,@"STO_CUDA_ENTRY STV_DEFAULT"
_ZN7cutlass13device_kernelIN5flash19enable_sm80_to_sm89INS1_16FlashAttnFwdSm80INS1_25CollectiveMainloopFwdSm80ILi4ELi1ELb0EN4cute5tupleIJNS5_1CILi128EEENS7_ILi80EEENS7_ILi64EEEEEELi64ENS_10bfloat16_tEfNS_4arch4Sm80ELb0ELb1ELb1ELb1ELb1ELb0ELb1ELb1EEENS1_21CollectiveEpilogueFwdINS6_IJS8_SA_S9_EEENS6_IJNS7_ILi1EEESI_SI_EEESC_SE_Li128ELb1ELb1ELb1ELb0EEENS1_36VarlenDynamicPersistentTileSchedulerILi128ELi80ELi128ELi128ELb1ELb1ELb0ELb1ELb0ELb1EEEEEEEEEvNT_6ParamsE:
[----:B------:R-:W-:Y:S01]  /*0000*/  LDC R1, c[0x0][0x28] ;  /* 0x00000a00ff017b82 */ /* 0x000fe20000000800 */
[----:B------:R-:W-:Y:S05]  /*0010*/  EXIT ;  /* 0x000000000000794d */ /* 0x000fea0003800000 */
.L_x_4:
        /* <DEDUP_REMOVED lines=14> */
.L_x_13:


//--------------------- .text._ZN7cutlass13device_kernelIN5flash19enable_sm80_to_sm89INS1_16FlashAttnFwdSm80INS1_25CollectiveMainloopFwdSm80ILi4ELi1ELb0EN4cute5tupleIJNS5_1CILi128EEENS7_ILi80EEENS7_ILi64EEEEEELi64ENS_10bfloat16_tEfNS_4arch4Sm80ELb0ELb1ELb1ELb1ELb1ELb1ELb1ELb1EEENS1_21CollectiveEpilogueFwdINS6_IJS8_SA_S9_EEENS6_IJNS7_ILi1EEESI_SI_EEESC_SE_Li128ELb1ELb1ELb1ELb0EEENS1_36VarlenDynamicPersistentTileSchedulerILi128ELi80ELi128ELi128ELb1ELb1ELb0ELb1ELb0ELb1EEEEEEEEEvNT_6ParamsE --------------------------
	.section	.text._ZN7cutlass13device_kernelIN5flash19enable_sm80_to_sm89INS1_16FlashAttnFwdSm80INS1_25CollectiveMainloopFwdSm80ILi4ELi1ELb0EN4cute5tupleIJNS5_1CILi128EEENS7_ILi80EEENS7_ILi64EEEEEELi64ENS_10bfloat16_tEfNS_4arch4Sm80ELb0ELb1ELb1ELb1ELb1ELb1ELb1ELb1EEENS1_21CollectiveEpilogueFwdINS6_IJS8_SA_S9_EEENS6_IJNS7_ILi1EEESI_SI_EEESC_SE_Li128ELb1ELb1ELb1ELb0EEENS1_36VarlenDynamicPersistentTileSchedulerILi128ELi80ELi128ELi128ELb1ELb1ELb0ELb1ELb0ELb1EEEEEEEEEvNT_6ParamsE,"ax",@progbits
	.align	128
.text._ZN7cutlass13device_kernelIN5flash19enable_sm80_to_sm89INS1_16FlashAttnFwdSm80INS1_25CollectiveMainloopFwdSm80ILi4ELi1ELb0EN4cute5tupleIJNS5_1CILi128EEENS7_ILi80EEENS7_ILi64EEEEEELi64ENS_10bfloat16_tEfNS_4arch4Sm80ELb0ELb1ELb1ELb1ELb1ELb1ELb1ELb1EEENS1_21CollectiveEpilogueFwdINS6_IJS8_SA_S9_EEENS6_IJNS7_ILi1EEESI_SI_EEESC_SE_Li128ELb1ELb1ELb1ELb0EEENS1_36VarlenDynamicPersistentTileSchedulerILi128ELi80ELi128ELi128ELb1ELb1ELb0ELb1ELb0ELb1EEEEEEEEEvNT_6ParamsE:
        .type           _ZN7cutlass13device_kernelIN5flash19enable_sm80_to_sm89INS1_16FlashAttnFwdSm80INS1_25CollectiveMainloopFwdSm80ILi4ELi1ELb0EN4cute5tupleIJNS5_1CILi128EEENS7_ILi80EEENS7_ILi64EEEEEELi64ENS_10bfloat16_tEfNS_4arch4Sm80ELb0ELb1ELb1ELb1ELb1ELb1ELb1ELb1EEENS1_21CollectiveEpilogueFwdINS6_IJS8_SA_S9_EEENS6_IJNS7_ILi1EEESI_SI_EEESC_SE_Li128ELb1ELb1ELb1ELb0EEENS1_36VarlenDynamicPersistentTileSchedulerILi128ELi80ELi128ELi128ELb1ELb1ELb0ELb1ELb0ELb1EEEEEEEEEvNT_6ParamsE,@function
        .size           _ZN7cutlass13device_kernelIN5flash19enable_sm80_to_sm89INS1_16FlashAttnFwdSm80INS1_25CollectiveMainloopFwdSm80ILi4ELi1ELb0EN4cute5tupleIJNS5_1CILi128EEENS7_ILi80EEENS7_ILi64EEEEEELi64ENS_10bfloat16_tEfNS_4arch4Sm80ELb0ELb1ELb1ELb1ELb1ELb1ELb1ELb1EEENS1_21CollectiveEpilogueFwdINS6_IJS8_SA_S9_EEENS6_IJNS7_ILi1EEESI_SI_EEESC_SE_Li128ELb1ELb1ELb1ELb0EEENS1_36VarlenDynamicPersistentTileSchedulerILi128ELi80ELi128ELi128ELb1ELb1ELb0ELb1ELb0ELb1EEEEEEEEEvNT_6ParamsE,(.L_x_14 - _ZN7cutlass13device_kernelIN5flash19enable_sm80_to_sm89INS1_16FlashAttnFwdSm80INS1_25CollectiveMainloopFwdSm80ILi4ELi1ELb0EN4cute5tupleIJNS5_1CILi128EEENS7_ILi80EEENS7_ILi64EEEEEELi64ENS_10bfloat16_tEfNS_4arch4Sm80ELb0ELb1ELb1ELb1ELb1ELb1ELb1ELb1EEENS1_21CollectiveEpilogueFwdINS6_IJS8_SA_S9_EEENS6_IJNS7_ILi1EEESI_SI_EEESC_SE_Li128ELb1ELb1ELb1ELb0EEENS1_36VarlenDynamicPersistentTileSchedulerILi128ELi80ELi128ELi128ELb1ELb1ELb0ELb1ELb0ELb1EEEEEEEEEvNT_6ParamsE)
        .other          _ZN7cutlass13device_kernelIN5flash19enable_sm80_to_sm89INS1_16FlashAttnFwdSm80INS1_25CollectiveMainloopFwdSm80ILi4ELi1ELb0EN4cute5tupleIJNS5_1CILi128EEENS7_ILi80EEENS7_ILi64EEEEEELi64ENS_10bfloat16_tEfNS_4arch4Sm80ELb0ELb1ELb1ELb1ELb1ELb1ELb1ELb1EEENS1_21CollectiveEpilogueFwdINS6_IJS8_SA_S9_EEENS6_IJNS7_ILi1EEESI_SI_EEESC_SE_Li128ELb1ELb1ELb1ELb0EEENS1_36VarlenDynamicPersistentTileSchedulerILi128ELi80ELi128ELi128ELb1ELb1ELb0ELb1ELb0ELb1EEEEEEEEEvNT_6ParamsE,@"STO_CUDA_ENTRY STV_DEFAULT"
_ZN7cutlass13device_kernelIN5flash19enable_sm80_to_sm89INS1_16FlashAttnFwdSm80INS1_25CollectiveMainloopFwdSm80ILi4ELi1ELb0EN4cute5tupleIJNS5_1CILi128EEENS7_ILi80EEENS7_ILi64EEEEEELi64ENS_10bfloat16_tEfNS_4arch4Sm80ELb0ELb1ELb1ELb1ELb1ELb1ELb1ELb1EEENS1_21CollectiveEpilogueFwdINS6_IJS8_SA_S9_EEENS6_IJNS7_ILi1EEESI_SI_EEESC_SE_Li128ELb1ELb1ELb1ELb0EEENS1_36VarlenDynamicPersistentTileSchedulerILi128ELi80ELi128ELi128ELb1ELb1ELb0ELb1ELb0ELb1EEEEEEEEEvNT_6ParamsE:
[----:B------:R-:W-:Y:S01]  /*0000*/  LDC R1, c[0x0][0x28] ;  /* 0x00000a00ff017b82 */ /* 0x000fe20000000800 */
[----:B------:R-:W-:Y:S05]  /*0010*/  EXIT ;  /* 0x000000000000794d */ /* 0x000fea0003800000 */
.L_x_5:
        /* <DEDUP_REMOVED lines=14> */
.L_x_14:


//--------------------- .text._ZN7cutlass13device_kernelIN5flash19enable_sm80_to_sm89INS1_16FlashAttnFwdSm80INS1_25CollectiveMainloopFwdSm80ILi4ELi1ELb0EN4cute5tupleIJNS5_1CILi128EEENS7_ILi112EEENS7_ILi64EEEEEELi64ENS_10bfloat16_tEfNS_4arch4Sm80ELb1ELb0ELb1ELb0ELb1ELb0ELb1ELb1EEENS1_21CollectiveEpilogueFwdINS6_IJS8_SA_S9_EEENS6_IJNS7_ILi1EEESI_SI_EEESC_SE_Li128ELb0ELb1ELb1ELb0EEENS1_30DynamicPersistentTileSchedulerILi128ELi128ELb1ELb1ELb0EEEEEEEEEvNT_6ParamsE --------------------------
	.section	.text._ZN7cutlass13device_kernelIN5flash19enable_sm80_to_sm89INS1_16FlashAttnFwdSm80INS1_25CollectiveMainloopFwdSm80ILi4ELi1ELb0EN4cute5tupleIJNS5_1CILi128EEENS7_ILi112EEENS7_ILi64EEEEEELi64ENS_10bfloat16_tEfNS_4arch4Sm80ELb1ELb0ELb1ELb0ELb1ELb0ELb1ELb1EEENS1_21CollectiveEpilogueFwdINS6_IJS8_SA_S9_EEENS6_IJNS7_ILi1EEESI_SI_EEESC_SE_Li128ELb0ELb1ELb1ELb0EEENS1_30DynamicPersistentTileSchedulerILi128ELi128ELb1ELb1ELb0EEEEEEEEEvNT_6ParamsE,"ax",@progbits
	.align	128
.text._ZN7cutlass13device_kernelIN5flash19enable_sm80_to_sm89INS1_16FlashAttnFwdSm80INS1_25CollectiveMainloopFwdSm80ILi4ELi1ELb0EN4cute5tupleIJNS5_1CILi128EEENS7_ILi112EEENS7_ILi64EEEEEELi64ENS_10bfloat16_tEfNS_4arch4Sm80ELb1ELb0ELb1ELb0ELb1ELb0ELb1ELb1EEENS1_21CollectiveEpilogueFwdINS6_IJS8_SA_S9_EEENS6_IJNS7_ILi1EEESI_SI_EEESC_SE_Li128ELb0ELb1ELb1ELb0EEENS1_30DynamicPersistentTileSchedulerILi128ELi128ELb1ELb1ELb0EEEEEEEEEvNT_6ParamsE:
        .type           _ZN7cutlass13device_kernelIN5flash19enable_sm80_to_sm89INS1_16FlashAttnFwdSm80INS1_25CollectiveMainloopFwdSm80ILi4ELi1ELb0EN4cute5tupleIJNS5_1CILi128EEENS7_ILi112EEENS7_ILi64EEEEEELi64ENS_10bfloat16_tEfNS_4arch4Sm80ELb1ELb0ELb1ELb0ELb1ELb0ELb1ELb1EEENS1_21CollectiveEpilogueFwdINS6_IJS8_SA_S9_EEENS6_IJNS7_ILi1EEESI_SI_EEESC_SE_Li128ELb0ELb1ELb1ELb0EEENS1_30DynamicPersistentTileSchedulerILi128ELi128ELb1ELb1ELb0EEEEEEEEEvNT_6ParamsE,@function
        .size           _ZN7cutlass13device_kernelIN5flash19enable_sm80_to_sm89INS1_16FlashAttnFwdSm80INS1_25CollectiveMainloopFwdSm80ILi4ELi1ELb0EN4cute5tupleIJNS5_1CILi128EEENS7_ILi112EEENS7_ILi64EEEEEELi64ENS_10bfloat16_tEfNS_4arch4Sm80ELb1ELb0ELb1ELb0ELb1ELb0ELb1ELb1EEENS1_21CollectiveEpilogueFwdINS6_IJS8_SA_S9_EEENS6_IJNS7_ILi1EEESI_SI_EEESC_SE_Li128ELb0ELb1ELb1ELb0EEENS1_30DynamicPersistentTileSchedulerILi128ELi128ELb1ELb1ELb0EEEEEEEEEvNT_6ParamsE,(.L_x_15 - _ZN7cutlass13device_kernelIN5flash19enable_sm80_to_sm89INS1_16FlashAttnFwdSm80INS1_25CollectiveMainloopFwdSm80ILi4ELi1ELb0EN4cute5tupleIJNS5_1CILi128EEENS7_ILi112EEENS7_ILi64EEEEEELi64ENS_10bfloat16_tEfNS_4arch4Sm80ELb1ELb0ELb1ELb0ELb1ELb0ELb1ELb1EEENS1_21CollectiveEpilogueFwdINS6_IJS8_SA_S9_EEENS6_IJNS7_ILi1EEESI_SI_EEESC_SE_Li128ELb0ELb1ELb1ELb0EEENS1_30DynamicPersistentTileSchedulerILi128ELi128ELb1ELb1ELb0EEEEEEEEEvNT_6ParamsE)
        .other          _ZN7cutlass13device_kernelIN5flash19enable_sm80_to_sm89INS1_16FlashAttnFwdSm80INS1_25CollectiveMainloopFwdSm80ILi4ELi1ELb0EN4cute5tupleIJNS5_1CILi128EEENS7_ILi112EEENS7_ILi64EEEEEELi64ENS_10bfloat16_tEfNS_4arch4Sm80ELb1ELb0ELb1ELb0ELb1ELb0ELb1ELb1EEENS1_21CollectiveEpilogueFwdINS6_IJS8_SA_S9_EEENS6_IJNS7_ILi1EEESI_SI_EEESC_SE_Li128ELb0ELb1ELb1ELb0EEENS1_30DynamicPersistentTileSchedulerILi128ELi128ELb1ELb1ELb0EEEEEEEEEvNT_6ParamsE,@"STO_CUDA_ENTRY STV_DEFAULT"
_ZN7cutlass13device_kernelIN5flash19enable_sm80_to_sm89INS1_16FlashAttnFwdSm80INS1_25CollectiveMainloopFwdSm80ILi4ELi1ELb0EN4cute5tupleIJNS5_1CILi128EEENS7_ILi112EEENS7_ILi64EEEEEELi64ENS_10bfloat16_tEfNS_4arch4Sm80ELb1ELb0ELb1ELb0ELb1ELb0ELb1ELb1EEENS1_21CollectiveEpilogueFwdINS6_IJS8_SA_S9_EEENS6_IJNS7_ILi1EEESI_SI_EEESC_SE_Li128ELb0ELb1ELb1ELb0EEENS1_30DynamicPersistentTileSchedulerILi128ELi128ELb1ELb1ELb0EEEEEEEEEvNT_6ParamsE:
[----:B------:R-:W-:Y:S01]  /*0000*/  LDC R1, c[0x0][0x28] ;  /* 0x00000a00ff017b82 */ /* 0x000fe20000000800 */
[----:B------:R-:W-:Y:S05]  /*0010*/  EXIT ;  /* 0x000000000000794d */ /* 0x000fea0003800000 */
.L_x_6:
        /* <DEDUP_REMOVED lines=14> */
.L_x_15:


//--------------------- .text._ZN7cutlass13device_kernelIN5flash19enable_sm80_to_sm89INS1_16FlashAttnFwdSm80INS1_25CollectiveMainloopFwdSm80ILi4ELi1ELb0EN4cute5tupleIJNS5_1CILi128EEENS7_ILi80EEENS7_ILi64EEEEEELi64ENS_10bfloat16_tEfNS_4arch4Sm80ELb1ELb0ELb1ELb1ELb1ELb0ELb1ELb1EEENS1_21CollectiveEpilogueFwdINS6_IJS8_SA_S9_EEENS6_IJNS7_ILi1EEESI_SI_EEESC_SE_Li128ELb1ELb1ELb1ELb0EEENS1_36VarlenDynamicPersistentTileSchedulerILi128ELi80ELi128ELi128ELb1ELb1ELb0ELb1ELb1ELb1EEEEEEEEEvNT_6ParamsE --------------------------
	.section	.text._ZN7cutlass13device_kernelIN5flash19enable_sm80_to_sm89INS1_16FlashAttnFwdSm80INS1_25CollectiveMainloopFwdSm80ILi4ELi1ELb0EN4cute5tupleIJNS5_1CILi128EEENS7_ILi80EEENS7_ILi64EEEEEELi64ENS_10bfloat16_tEfNS_4arch4Sm80ELb1ELb0ELb1ELb1ELb1ELb0ELb1ELb1EEENS1_21CollectiveEpilogueFwdINS6_IJS8_SA_S9_EEENS6_IJNS7_ILi1EEESI_SI_EEESC_SE_Li128ELb1ELb1ELb1ELb0EEENS1_36VarlenDynamicPersistentTileSchedulerILi128ELi80ELi128ELi128ELb1ELb1ELb0ELb1ELb1ELb1EEEEEEEEEvNT_6ParamsE,"ax",@progbits
	.align	128
.text._ZN7cutlass13device_kernelIN5flash19enable_sm80_to_sm89INS1_16FlashAttnFwdSm80INS1_25CollectiveMainloopFwdSm80ILi4ELi1ELb0EN4cute5tupleIJNS5_1CILi128EEENS7_ILi80EEENS7_ILi64EEEEEELi64ENS_10bfloat16_tEfNS_4arch4Sm80ELb1ELb0ELb1ELb1ELb1ELb0ELb1ELb1EEENS1_21CollectiveEpilogueFwdINS6_IJS8_SA_S9_EEENS6_IJNS7_ILi1EEESI_SI_EEESC_SE_Li128ELb1ELb1ELb1ELb0EEENS1_36VarlenDynamicPersistentTileSchedulerILi128ELi80ELi128ELi128ELb1ELb1ELb0ELb1ELb1ELb1EEEEEEEEEvNT_6ParamsE:
        .type           _ZN7cutlass13device_kernelIN5flash19enable_sm80_to_sm89INS1_16FlashAttnFwdSm80INS1_25CollectiveMainloopFwdSm80ILi4ELi1ELb0EN4cute5tupleIJNS5_1CILi128EEENS7_ILi80EEENS7_ILi64EEEEEELi64ENS_10bfloat16_tEfNS_4arch4Sm80ELb1ELb0ELb1ELb1ELb1ELb0ELb1ELb1EEENS1_21CollectiveEpilogueFwdINS6_IJS8_SA_S9_EEENS6_IJNS7_ILi1EEESI_SI_EEESC_SE_Li128ELb1ELb1ELb1ELb0EEENS1_36VarlenDynamicPersistentTileSchedulerILi128ELi80ELi128ELi128ELb1ELb1ELb0ELb1ELb1ELb1EEEEEEEEEvNT_6ParamsE,@function
        .size           _ZN7cutlass13device_kernelIN5flash19enable_sm80_to_sm89INS1_16FlashAttnFwdSm80INS1_25CollectiveMainloopFwdSm80ILi4ELi1ELb0EN4cute5tupleIJNS5_1CILi128EEENS7_ILi80EEENS7_ILi64EEEEEELi64ENS_10bfloat16_tEfNS_4arch4Sm80ELb1ELb0ELb1ELb1ELb1ELb0ELb1ELb1EEENS1_21CollectiveEpilogueFwdINS6_IJS8_SA_S9_EEENS6_IJNS7_ILi1EEESI_SI_EEESC_SE_Li128ELb1ELb1ELb1ELb0EEENS1_36VarlenDynamicPersistentTileSchedulerILi128ELi80ELi128ELi128ELb1ELb1ELb0ELb1ELb1ELb1EEEEEEEEEvNT_6ParamsE,(.L_x_16 - _ZN7cutlass13device_kernelIN5flash19enable_sm80_to_sm89INS1_16FlashAttnFwdSm80INS1_25CollectiveMainloopFwdSm80ILi4ELi1ELb0EN4cute5tupleIJNS5_1CILi128EEENS7_ILi80EEENS7_ILi64EEEEEELi64ENS_10bfloat16_tEfNS_4arch4Sm80ELb1ELb0ELb1ELb1ELb1ELb0ELb1ELb1EEENS1_21CollectiveEpilogueFwdINS6_IJS8_SA_S9_EEENS6_IJNS7_ILi1EEESI_SI_EEESC_SE_Li128ELb1ELb1ELb1ELb0EEENS1_36VarlenDynamicPersistentTileSchedulerILi128ELi80ELi128ELi128ELb1ELb1ELb0ELb1ELb1ELb1EEEEEEEEEvNT_6ParamsE)
        .other          _ZN7cutlass13device_kernelIN5flash19enable_sm80_to_sm89INS1_16FlashAttnFwdSm80INS1_25CollectiveMainloopFwdSm80ILi4ELi1ELb0EN4cute5tupleIJNS5_1CILi128EEENS7_ILi80EEENS7_ILi64EEEEEELi64ENS_10bfloat16_tEfNS_4arch4Sm80ELb1ELb0ELb1ELb1ELb1ELb0ELb1ELb1EEENS1_21CollectiveEpilogueFwdINS6_IJS8_SA_S9_EEENS6_IJNS7_ILi1EEESI_SI_EEESC_SE_Li128ELb1ELb1ELb1ELb0EEENS1_36VarlenDynamicPersistentTileSchedulerILi128ELi80ELi128ELi128ELb1ELb1ELb0ELb1ELb1ELb1EEEEEEEEEvNT_6ParamsE,@"STO_CUDA_ENTRY STV_DEFAULT"
_ZN7cutlass13device_kernelIN5flash19enable_sm80_to_sm89INS1_16FlashAttnFwdSm80INS1_25CollectiveMainloopFwdSm80ILi4ELi1ELb0EN4cute5tupleIJNS5_1CILi128EEENS7_ILi80EEENS7_ILi64EEEEEELi64ENS_10bfloat16_tEfNS_4arch4Sm80ELb1ELb0ELb1ELb1ELb1ELb0ELb1ELb1EEENS1_21CollectiveEpilogueFwdINS6_IJS8_SA_S9_EEENS6_IJNS7_ILi1EEESI_SI_EEESC_SE_Li128ELb1ELb1ELb1ELb0EEENS1_36VarlenDynamicPersistentTileSchedulerILi128ELi80ELi128ELi128ELb1ELb1ELb0ELb1ELb1ELb1EEEEEEEEEvNT_6ParamsE:
[----:B------:R-:W-:Y:S01]  /*0000*/  LDC R1, c[0x0][0x28] ;  /* 0x00000a00ff017b82 */ /* 0x000fe20000000800 */
[----:B------:R-:W-:Y:S05]  /*0010*/  EXIT ;  /* 0x000000000000794d */ /* 0x000fea0003800000 */
.L_x_7:
        /* <DEDUP_REMOVED lines=14> */
.L_x_16:


//--------------------- .text._ZN7cutlass13device_kernelIN5flash19enable_sm80_to_sm89INS1_16FlashAttnFwdSm80INS1_25CollectiveMainloopFwdSm80ILi4ELi1ELb0EN4cute5tupleIJNS5_1CILi128EEENS7_ILi80EEENS7_ILi64EEEEEELi64ENS_10bfloat16_tEfNS_4arch4Sm80ELb1ELb0ELb1ELb1ELb1ELb1ELb1ELb1EEENS1_21CollectiveEpilogueFwdINS6_IJS8_SA_S9_EEENS6_IJNS7_ILi1EEESI_SI_EEESC_SE_Li128ELb1ELb1ELb1ELb0EEENS1_36VarlenDynamicPersistentTileSchedulerILi128ELi80ELi128ELi128ELb1ELb1ELb0ELb1ELb1ELb1EEEEEEEEEvNT_6ParamsE --------------------------
	.section	.text._ZN7cutlass13device_kernelIN5flash19enable_sm80_to_sm89INS1_16FlashAttnFwdSm80INS1_25CollectiveMainloopFwdSm80ILi4ELi1ELb0EN4cute5tupleIJNS5_1CILi128EEENS7_ILi80EEENS7_ILi64EEEEEELi64ENS_10bfloat16_tEfNS_4arch4Sm80ELb1ELb0ELb1ELb1ELb1ELb1ELb1ELb1EEENS1_21CollectiveEpilogueFwdINS6_IJS8_SA_S9_EEENS6_IJNS7_ILi1EEESI_SI_EEESC_SE_Li128ELb1ELb1ELb1ELb0EEENS1_36VarlenDynamicPersistentTileSchedulerILi128ELi80ELi128ELi128ELb1ELb1ELb0ELb1ELb1ELb1EEEEEEEEEvNT_6ParamsE,"ax",@progbits
	.align	128
.text._ZN7cutlass13device_kernelIN5flash19enable_sm80_to_sm89INS1_16FlashAttnFwdSm80INS1_25CollectiveMainloopFwdSm80ILi4ELi1ELb0EN4cute5tupleIJNS5_1CILi128EEENS7_ILi80EEENS7_ILi64EEEEEELi64ENS_10bfloat16_tEfNS_4arch4Sm80ELb1ELb0ELb1ELb1ELb1ELb1ELb1ELb1EEENS1_21CollectiveEpilogueFwdINS6_IJS8_SA_S9_EEENS6_IJNS7_ILi1EEESI_SI_EEESC_SE_Li128ELb1ELb1ELb1ELb0EEENS1_36VarlenDynamicPersistentTileSchedulerILi128ELi80ELi128ELi128ELb1ELb1ELb0ELb1ELb1ELb1EEEEEEEEEvNT_6ParamsE:
        .type           _ZN7cutlass13device_kernelIN5flash19enable_sm80_to_sm89INS1_16FlashAttnFwdSm80INS1_25CollectiveMainloopFwdSm80ILi4ELi1ELb0EN4cute5tupleIJNS5_1CILi128EEENS7_ILi80EEENS7_ILi64EEEEEELi64ENS_10bfloat16_tEfNS_4arch4Sm80ELb1ELb0ELb1ELb1ELb1ELb1ELb1ELb1EEENS1_21CollectiveEpilogueFwdINS6_IJS8_SA_S9_EEENS6_IJNS7_ILi1EEESI_SI_EEESC_SE_Li128ELb1ELb1ELb1ELb0EEENS1_36VarlenDynamicPersistentTileSchedulerILi128ELi80ELi128ELi128ELb1ELb1ELb0ELb1ELb1ELb1EEEEEEEEEvNT_6ParamsE,@function
        .size           _ZN7cutlass13device_kernelIN5flash19enable_sm80_to_sm89INS1_16FlashAttnFwdSm80INS1_25CollectiveMainloopFwdSm80ILi4ELi1ELb0EN4cute5tupleIJNS5_1CILi128EEENS7_ILi80EEENS7_ILi64EEEEEELi64ENS_10bfloat16_tEfNS_4arch4Sm80ELb1ELb0ELb1ELb1ELb1ELb1ELb1ELb1EEENS1_21CollectiveEpilogueFwdINS6_IJS8_SA_S9_EEENS6_IJNS7_ILi1EEESI_SI_EEESC_SE_Li128ELb1ELb1ELb1ELb0EEENS1_36VarlenDynamicPersistentTileSchedulerILi128ELi80ELi128ELi128ELb1ELb1ELb0ELb1ELb1ELb1EEEEEEEEEvNT_6ParamsE,(.L_x_17 - _ZN7cutlass13device_kernelIN5flash19enable_sm80_to_sm89INS1_16FlashAttnFwdSm80INS1_25CollectiveMainloopFwdSm80ILi4ELi1ELb0EN4cute5tupleIJNS5_1CILi128EEENS7_ILi80EEENS7_ILi64EEEEEELi64ENS_10bfloat16_tEfNS_4arch4Sm80ELb1ELb0ELb1ELb1ELb1ELb1ELb1ELb1EEENS1_21CollectiveEpilogueFwdINS6_IJS8_SA_S9_EEENS6_IJNS7_ILi1EEESI_SI_EEESC_SE_Li128ELb1ELb1ELb1ELb0EEENS1_36VarlenDynamicPersistentTileSchedulerILi128ELi80ELi128ELi128ELb1ELb1ELb0ELb1ELb1ELb1EEEEEEEEEvNT_6ParamsE)
        .other          _ZN7cutlass13device_kernelIN5flash19enable_sm80_to_sm89INS1_16FlashAttnFwdSm80INS1_25CollectiveMainloopFwdSm80ILi4ELi1ELb0EN4cute5tupleIJNS5_1CILi128EEENS7_ILi80EEENS7_ILi64EEEEEELi64ENS_10bfloat16_tEfNS_4arch4Sm80ELb1ELb0ELb1ELb1ELb1ELb1ELb1ELb1EEENS1_21CollectiveEpilogueFwdINS6_IJS8_SA_S9_EEENS6_IJNS7_ILi1EEESI_SI_EEESC_SE_Li128ELb1ELb1ELb1ELb0EEENS1_36VarlenDynamicPersistentTileSchedulerILi128ELi80ELi128ELi128ELb1ELb1ELb0ELb1ELb1ELb1EEEEEEEEEvNT_6ParamsE,@"STO_CUDA_ENTRY STV_DEFAULT"
_ZN7cutlass13device_kernelIN5flash19enable_sm80_to_sm89INS1_16FlashAttnFwdSm80INS1_25CollectiveMainloopFwdSm80ILi4ELi1ELb0EN4cute5tupleIJNS5_1CILi128EEENS7_ILi80EEENS7_ILi64EEEEEELi64ENS_10bfloat16_tEfNS_4arch4Sm80ELb1ELb0ELb1ELb1ELb1ELb1ELb1ELb1EEENS1_21CollectiveEpilogueFwdINS6_IJS8_SA_S9_EEENS6_IJNS7_ILi1EEESI_SI_EEESC_SE_Li128ELb1ELb1ELb1ELb0EEENS1_36VarlenDynamicPersistentTileSchedulerILi128ELi80ELi128ELi128ELb1ELb1ELb0ELb1ELb1ELb1EEEEEEEEEvNT_6ParamsE:
[----:B------:R-:W-:Y:S01]  /*0000*/  LDC R1, c[0x0][0x28] ;  /* 0x00000a00ff017b82 */ /* 0x000fe20000000800 */
[----:B------:R-:W-:Y:S05]  /*0010*/  EXIT ;  /* 0x000000000000794d */ /* 0x000fea0003800000 */
.L_x_8:
        /* <DEDUP_REMOVED lines=14> */
.L_x_17:


//--------------------- .nv.shared.reserved.0     --------------------------
	.section	.nv.shared.reserved.0,"aw",@nobits
	.weak		__nv_reservedSMEM_offset_0_alias
	.size		__nv_reservedSMEM_offset_0_alias, 0, 0
	.other		__nv_reservedSMEM_offset_0_alias,@"STO_CUDA_RESERVED_SHARED STV_DEFAULT"
__nv_reservedSMEM_offset_0_alias:
	.zero		0


//--------------------- .nv.global                --------------------------
	.section	.nv.global,"aw",@nobits
.nv.global:
	.type		_ZN85_INTERNAL_8e267dba_49_flash_fwd_hdim64_bf16_paged_split_softcap_sm80_cu_f3e6f9ee_36874cute1_E,@object
	.size		_ZN85_INTERNAL_8e267dba_49_flash_fwd_hdim64_bf16_paged_split_softcap_sm80_cu_f3e6f9ee_36874cute1_E,(_ZN85_INTERNAL_8e267dba_49_flash_fwd_hdim64_bf16_paged_split_softcap_sm80_cu_f3e6f9ee_36874cuda3std3__45__cpo6cbeginE - _ZN85_INTERNAL_8e267dba_49_flash_fwd_hdim64_bf16_paged_split_softcap_sm80_cu_f3e6f9ee_36874cute1_E)
_ZN85_INTERNAL_8e267dba_49_flash_fwd_hdim64_bf16_paged_split_softcap_sm80_cu_f3e6f9ee_36874cute1_E:
	.zero		1
	.type		_ZN85_INTERNAL_8e267dba_49_flash_fwd_hdim64_bf16_paged_split_softcap_sm80_cu_f3e6f9ee_36874cuda3std3__45__cpo6cbeginE,@object
	.size		_ZN85_INTERNAL_8e267dba_49_flash_fwd_hdim64_bf16_paged_split_softcap_sm80_cu_f3e6f9ee_36874cuda3std3__45__cpo6cbeginE,(_ZN85_INTERNAL_8e267dba_49_flash_fwd_hdim64_bf16_paged_split_softcap_sm80_cu_f3e6f9ee_36874cuda3std3__48in_placeE - _ZN85_INTERNAL_8e267dba_49_flash_fwd_hdim64_bf16_paged_split_softcap_sm80_cu_f3e6f9ee_36874cuda3std3__45__cpo6cbeginE)
_ZN85_INTERNAL_8e267dba_49_flash_fwd_hdim64_bf16_paged_split_softcap_sm80_cu_f3e6f9ee_36874cuda3std3__45__cpo6cbeginE:
	.zero		1
	.type		_ZN85_INTERNAL_8e267dba_49_flash_fwd_hdim64_bf16_paged_split_softcap_sm80_cu_f3e6f9ee_36874cuda3std3__48in_placeE,@object
	.size		_ZN85_INTERNAL_8e267dba_49_flash_fwd_hdim64_bf16_paged_split_softcap_sm80_cu_f3e6f9ee_36874cuda3std3__48in_placeE,(_ZN85_INTERNAL_8e267dba_49_flash_fwd_hdim64_bf16_paged_split_softcap_sm80_cu_f3e6f9ee_36874cuda3std6ranges3__45__cpo9iter_moveE - _ZN85_INTERNAL_8e267dba_49_flash_fwd_hdim64_bf16_paged_split_softcap_sm80_cu_f3e6f9ee_36874cuda3std3__48in_placeE)
_ZN85_INTERNAL_8e267dba_49_flash_fwd_hdim64_bf16_paged_split_softcap_sm80_cu_f3e6f9ee_36874cuda3std3__48in_placeE:
	.zero		1
	.type		_ZN85_INTERNAL_8e267dba_49_flash_fwd_hdim64_bf16_paged_split_softcap_sm80_cu_f3e6f9ee_36874cuda3std6ranges3__45__cpo9iter_moveE,@object
	.size		_ZN85_INTERNAL_8e267dba_49_flash_fwd_hdim64_bf16_paged_split_softcap_sm80_cu_f3e6f9ee_36874cuda3std6ranges3__45__cpo9iter_moveE,(_ZN85_INTERNAL_8e267dba_49_flash_fwd_hdim64_bf16_paged_split_softcap_sm80_cu_f3e6f9ee_36874cuda3std3__45__cpo5beginE - _ZN85_INTERNAL_8e267dba_49_flash_fwd_hdim64_bf16_paged_split_softcap_sm80_cu_f3e6f9ee_36874cuda3std6ranges3__45__cpo9iter_moveE)
_ZN85_INTERNAL_8e267dba_49_flash_fwd_hdim64_bf16_paged_split_softcap_sm80_cu_f3e6f9ee_36874cuda3std6ranges3__45__cpo9iter_moveE:
	.zero		1
	.type		_ZN85_INTERNAL_8e267dba_49_flash_fwd_hdim64_bf16_paged_split_softcap_sm80_cu_f3e6f9ee_36874cuda3std3__45__cpo5beginE,@object
	.size		_ZN85_INTERNAL_8e267dba_49_flash_fwd_hdim64_bf16_paged_split_softcap_sm80_cu_f3e6f9ee_36874cuda3std3__45__cpo5beginE,(_ZN85_INTERNAL_8e267dba_49_flash_fwd_hdim64_bf16_paged_split_softcap_sm80_cu_f3e6f9ee_36874cuda3std3__487_GLOBAL__N__8e267dba_49_flash_fwd_hdim64_bf16_paged_split_softcap_sm80_cu_f3e6f9ee_36876ignoreE - _ZN85_INTERNAL_8e267dba_49_flash_fwd_hdim64_bf16_paged_split_softcap_sm80_cu_f3e6f9ee_36874cuda3std3__45__cpo5beginE)
_ZN85_INTERNAL_8e267dba_49_flash_fwd_hdim64_bf16_paged_split_softcap_sm80_cu_f3e6f9ee_36874cuda3std3__45__cpo5beginE:
	.zero		1
	.type		_ZN85_INTERNAL_8e267dba_49_flash_fwd_hdim64_bf16_paged_split_softcap_sm80_cu_f3e6f9ee_36874cuda3std3__487_GLOBAL__N__8e267dba_49_flash_fwd_hdim64_bf16_paged_split_softcap_sm80_cu_f3e6f9ee_36876ignoreE,@object
	.size		_ZN85_INTERNAL_8e267dba_49_flash_fwd_hdim64_bf16_paged_split_softcap_sm80_cu_f3e6f9ee_36874cuda3std3__487_GLOBAL__N__8e267dba_49_flash_fwd_hdim64_bf16_paged_split_softcap_sm80_cu_f3e6f9ee_36876ignoreE,(_ZN85_INTERNAL_8e267dba_49_flash_fwd_hdim64_bf16_paged_split_softcap_sm80_cu_f3e6f9ee_36874cute7productE - _ZN85_INTERNAL_8e267dba_49_flash_fwd_hdim64_bf16_paged_split_softcap_sm80_cu_f3e6f9ee_36874cuda3std3__487_GLOBAL__N__8e267dba_49_flash_fwd_hdim64_bf16_paged_split_softcap_sm80_cu_f3e6f9ee_36876ignoreE)
_ZN85_INTERNAL_8e267dba_49_flash_fwd_hdim64_bf16_paged_split_softcap_sm80_cu_f3e6f9ee_36874cuda3std3__487_GLOBAL__N__8e267dba_49_flash_fwd_hdim64_bf16_paged_split_softcap_sm80_cu_f3e6f9ee_36876ignoreE:
	.zero		1
	.type		_ZN85_INTERNAL_8e267dba_49_flash_fwd_hdim64_bf16_paged_split_softcap_sm80_cu_f3e6f9ee_36874cute7productE,@object
	.size		_ZN85_INTERNAL_8e267dba_49_flash_fwd_hdim64_bf16_paged_split_softcap_sm80_cu_f3e6f9ee_36874cute7productE,(_ZN85_INTERNAL_8e267dba_49_flash_fwd_hdim64_bf16_paged_split_softcap_sm80_cu_f3e6f9ee_36874cuda3std3__45__cpo3endE - _ZN85_INTERNAL_8e267dba_49_flash_fwd_hdim64_bf16_paged_split_softcap_sm80_cu_f3e6f9ee_36874cute7productE)
_ZN85_INTERNAL_8e267dba_49_flash_fwd_hdim64_bf16_paged_split_softcap_sm80_cu_f3e6f9ee_36874cute7productE:
	.zero		1
	.type		_ZN85_INTERNAL_8e267dba_49_flash_fwd_hdim64_bf16_paged_split_softcap_sm80_cu_f3e6f9ee_36874cuda3std3__45__cpo3endE,@object
	.size		_ZN85_INTERNAL_8e267dba_49_flash_fwd_hdim64_bf16_paged_split_softcap_sm80_cu_f3e6f9ee_36874cuda3std3__45__cpo3endE,(_ZN85_INTERNAL_8e267dba_49_flash_fwd_hdim64_bf16_paged_split_softcap_sm80_cu_f3e6f9ee_36874cuda3std3__419piecewise_constructE - _ZN85_INTERNAL_8e267dba_49_flash_fwd_hdim64_bf16_paged_split_softcap_sm80_cu_f3e6f9ee_36874cuda3std3__45__cpo3endE)
_ZN85_INTERNAL_8e267dba_49_flash_fwd_hdim64_bf16_paged_split_softcap_sm80_cu_f3e6f9ee_36874cuda3std3__45__cpo3endE:
	.zero		1
	.type		_ZN85_INTERNAL_8e267dba_49_flash_fwd_hdim64_bf16_paged_split_softcap_sm80_cu_f3e6f9ee_36874cuda3std3__419piecewise_constructE,@object
	.size		_ZN85_INTERNAL_8e267dba_49_flash_fwd_hdim64_bf16_paged_split_softcap_sm80_cu_f3e6f9ee_36874cuda3std3__419piecewise_constructE,(_ZN85_INTERNAL_8e267dba_49_flash_fwd_hdim64_bf16_paged_split_softcap_sm80_cu_f3e6f9ee_36874cuda3std3__45__cpo4cendE - _ZN85_INTERNAL_8e267dba_49_flash_fwd_hdim64_bf16_paged_split_softcap_sm80_cu_f3e6f9ee_36874cuda3std3__419piecewise_constructE)
_ZN85_INTERNAL_8e267dba_49_flash_fwd_hdim64_bf16_paged_split_softcap_sm80_cu_f3e6f9ee_36874cuda3std3__419piecewise_constructE:
	.zero		1
	.type		_ZN85_INTERNAL_8e267dba_49_flash_fwd_hdim64_bf16_paged_split_softcap_sm80_cu_f3e6f9ee_36874cuda3std3__45__cpo4cendE,@object
	.size		_ZN85_INTERNAL_8e267dba_49_flash_fwd_hdim64_bf16_paged_split_softcap_sm80_cu_f3e6f9ee_36874cuda3std3__45__cpo4cendE,(_ZN85_INTERNAL_8e267dba_49_flash_fwd_hdim64_bf16_paged_split_softcap_sm80_cu_f3e6f9ee_36874cuda3std6ranges3__45__cpo4swapE - _ZN85_INTERNAL_8e267dba_49_flash_fwd_hdim64_bf16_paged_split_softcap_sm80_cu_f3e6f9ee_36874cuda3std3__45__cpo4cendE)
_ZN85_INTERNAL_8e267dba_49_flash_fwd_hdim64_bf16_paged_split_softcap_sm80_cu_f3e6f9ee_36874cuda3std3__45__cpo4cendE:
	.zero		1
	.type		_ZN85_INTERNAL_8e267dba_49_flash_fwd_hdim64_bf16_paged_split_softcap_sm80_cu_f3e6f9ee_36874cuda3std6ranges3__45__cpo4swapE,@object
	.size		_ZN85_INTERNAL_8e267dba_49_flash_fwd_hdim64_bf16_paged_split_softcap_sm80_cu_f3e6f9ee_36874cuda3std6ranges3__45__cpo4swapE,(.L_7 - _ZN85_INTERNAL_8e267dba_49_flash_fwd_hdim64_bf16_paged_split_softcap_sm80_cu_f3e6f9ee_36874cuda3std6ranges3__45__cpo4swapE)
_ZN85_INTERNAL_8e267dba_49_flash_fwd_hdim64_bf16_paged_split_softcap_sm80_cu_f3e6f9ee_36874cuda3std6ranges3__45__cpo4swapE:
	.zero		1
.L_7:


//--------------------- .nv.constant0._ZN7cutlass13device_kernelIN5flash19enable_sm80_to_sm89INS1_16FlashAttnFwdSm80INS1_25CollectiveMainloopFwdSm80ILi4ELi1ELb0EN4cute5tupleIJNS5_1CILi128EEENS7_ILi112EEENS7_ILi64EEEEEELi64ENS_10bfloat16_tEfNS_4arch4Sm80ELb0ELb0ELb1ELb0ELb1ELb0ELb1ELb1EEENS1_21CollectiveEpilogueFwdINS6_IJS8_SA_S9_EEENS6_IJNS7_ILi1EEESI_SI_EEESC_SE_Li128ELb0ELb1ELb1ELb0EEENS1_19SingleTileSchedulerILb0ELb1ELb1ELi128EEEEEEEEEvNT_6ParamsE --------------------------
	.section	.nv.constant0._ZN7cutlass13device_kernelIN5flash19enable_sm80_to_sm89INS1_16FlashAttnFwdSm80INS1_25CollectiveMainloopFwdSm80ILi4ELi1ELb0EN4cute5tupleIJNS5_1CILi128EEENS7_ILi112EEENS7_ILi64EEEEEELi64ENS_10bfloat16_tEfNS_4arch4Sm80ELb0ELb0ELb1ELb0ELb1ELb0ELb1ELb1EEENS1_21CollectiveEpilogueFwdINS6_IJS8_SA_S9_EEENS6_IJNS7_ILi1EEESI_SI_EEESC_SE_Li128ELb0ELb1ELb1ELb0EEENS1_19SingleTileSchedulerILb0ELb1ELb1ELi128EEEEEEEEEvNT_6ParamsE,"a",@progbits
	.sectionflags	@""
	.align	4
.nv.constant0._ZN7cutlass13device_kernelIN5flash19enable_sm80_to_sm89INS1_16FlashAttnFwdSm80INS1_25CollectiveMainloopFwdSm80ILi4ELi1ELb0EN4cute5tupleIJNS5_1CILi128EEENS7_ILi112EEENS7_ILi64EEEEEELi64ENS_10bfloat16_tEfNS_4arch4Sm80ELb0ELb0ELb1ELb0ELb1ELb0ELb1ELb1EEENS1_21CollectiveEpilogueFwdINS6_IJS8_SA_S9_EEENS6_IJNS7_ILi1EEESI_SI_EEESC_SE_Li128ELb0ELb1ELb1ELb0EEENS1_19SingleTileSchedulerILb0ELb1ELb1ELi128EEEEEEEEEvNT_6ParamsE:
	.zero		1576


//--------------------- .nv.constant0._ZN7cutlass13device_kernelIN5flash19enable_sm80_to_sm89INS1_16FlashAttnFwdSm80INS1_25CollectiveMainloopFwdSm80ILi4ELi1ELb0EN4cute5tupleIJNS5_1CILi128EEENS7_ILi80EEENS7_ILi64EEEEEELi64ENS_10bfloat16_tEfNS_4arch4Sm80ELb0ELb0ELb1ELb1ELb1ELb0ELb1ELb1EEENS1_21CollectiveEpilogueFwdINS6_IJS8_SA_S9_EEENS6_IJNS7_ILi1EEESI_SI_EEESC_SE_Li128ELb1ELb1ELb1ELb0EEENS1_36VarlenDynamicPersistentTileSchedulerILi128ELi80ELi128ELi128ELb1ELb1ELb0ELb0ELb1ELb1EEEEEEEEEvNT_6ParamsE --------------------------
	.section	.nv.constant0._ZN7cutlass13device_kernelIN5flash19enable_sm80_to_sm89INS1_16FlashAttnFwdSm80INS1_25CollectiveMainloopFwdSm80ILi4ELi1ELb0EN4cute5tupleIJNS5_1CILi128EEENS7_ILi80EEENS7_ILi64EEEEEELi64ENS_10bfloat16_tEfNS_4arch4Sm80ELb0ELb0ELb1ELb1ELb1ELb0ELb1ELb1EEENS1_21CollectiveEpilogueFwdINS6_IJS8_SA_S9_EEENS6_IJNS7_ILi1EEESI_SI_EEESC_SE_Li128ELb1ELb1ELb1ELb0EEENS1_36VarlenDynamicPersistentTileSchedulerILi128ELi80ELi128ELi128ELb1ELb1ELb0ELb0ELb1ELb1EEEEEEEEEvNT_6ParamsE,"a",@progbits
	.sectionflags	@""
	.align	4
.nv.constant0._ZN7cutlass13device_kernelIN5flash19enable_sm80_to_sm89INS1_16FlashAttnFwdSm80INS1_25CollectiveMainloopFwdSm80ILi4ELi1ELb0EN4cute5tupleIJNS5_1CILi128EEENS7_ILi80EEENS7_ILi64EEEEEELi64ENS_10bfloat16_tEfNS_4arch4Sm80ELb0ELb0ELb1ELb1ELb1ELb0ELb1ELb1EEENS1_21CollectiveEpilogueFwdINS6_IJS8_SA_S9_EEENS6_IJNS7_ILi1EEESI_SI_EEESC_SE_Li128ELb1ELb1ELb1ELb0EEENS1_36VarlenDynamicPersistentTileSchedulerILi128ELi80ELi128ELi128ELb1ELb1ELb0ELb0ELb1ELb1EEEEEEEEEvNT_6ParamsE:
	.zero		1608


//--------------------- .nv.constant0._ZN7cutlass13device_kernelIN5flash19enable_sm80_to_sm89INS1_16FlashAttnFwdSm80INS1_25CollectiveMainloopFwdSm80ILi4ELi1ELb0EN4cute5tupleIJNS5_1CILi128EEENS7_ILi80EEENS7_ILi64EEEEEELi64ENS_10bfloat16_tEfNS_4arch4Sm80ELb0ELb0ELb1ELb1ELb1ELb1ELb1ELb1EEENS1_21CollectiveEpilogueFwdINS6_IJS8_SA_S9_EEENS6_IJNS7_ILi1EEESI_SI_EEESC_SE_Li128ELb1ELb1ELb1ELb0EEENS1_36VarlenDynamicPersistentTileSchedulerILi128ELi80ELi128ELi128ELb1ELb1ELb0ELb0ELb1ELb1EEEEEEEEEvNT_6ParamsE --------------------------
	.section	.nv.constant0._ZN7cutlass13device_kernelIN5flash19enable_sm80_to_sm89INS1_16FlashAttnFwdSm80INS1_25CollectiveMainloopFwdSm80ILi4ELi1ELb0EN4cute5tupleIJNS5_1CILi128EEENS7_ILi80EEENS7_ILi64EEEEEELi64ENS_10bfloat16_tEfNS_4arch4Sm80ELb0ELb0ELb1ELb1ELb1ELb1ELb1ELb1EEENS1_21CollectiveEpilogueFwdINS6_IJS8_SA_S9_EEENS6_IJNS7_ILi1EEESI_SI_EEESC_SE_Li128ELb1ELb1ELb1ELb0EEENS1_36VarlenDynamicPersistentTileSchedulerILi128ELi80ELi128ELi128ELb1ELb1ELb0ELb0ELb1ELb1EEEEEEEEEvNT_6ParamsE,"a",@progbits
	.sectionflags	@""
	.align	4
.nv.constant0._ZN7cutlass13device_kernelIN5flash19enable_sm80_to_sm89INS1_16FlashAttnFwdSm80INS1_25CollectiveMainloopFwdSm80ILi4ELi1ELb0EN4cute5tupleIJNS5_1CILi128EEENS7_ILi80EEENS7_ILi64EEEEEELi64ENS_10bfloat16_tEfNS_4arch4Sm80ELb0ELb0ELb1ELb1ELb1ELb1ELb1ELb1EEENS1_21CollectiveEpilogueFwdINS6_IJS8_SA_S9_EEENS6_IJNS7_ILi1EEESI_SI_EEESC_SE_Li128ELb1ELb1ELb1ELb0EEENS1_36VarlenDynamicPersistentTileSchedulerILi128ELi80ELi128ELi128ELb1ELb1ELb0ELb0ELb1ELb1EEEEEEEEEvNT_6ParamsE:
	.zero		1608


//--------------------- .nv.constant0._ZN7cutlass13device_kernelIN5flash19enable_sm80_to_sm89INS1_16FlashAttnFwdSm80INS1_25CollectiveMainloopFwdSm80ILi4ELi1ELb0EN4cute5tupleIJNS5_1CILi128EEENS7_ILi96EEENS7_ILi64EEEEEELi64ENS_10bfloat16_tEfNS_4arch4Sm80ELb0ELb1ELb1ELb0ELb1ELb0ELb1ELb1EEENS1_21CollectiveEpilogueFwdINS6_IJS8_SA_S9_EEENS6_IJNS7_ILi1EEESI_SI_EEESC_SE_Li128ELb0ELb1ELb1ELb0EEENS1_19SingleTileSchedulerILb0ELb1ELb1ELi128EEEEEEEEEvNT_6ParamsE --------------------------
	.section	.nv.constant0._ZN7cutlass13device_kernelIN5flash19enable_sm80_to_sm89INS1_16FlashAttnFwdSm80INS1_25CollectiveMainloopFwdSm80ILi4ELi1ELb0EN4cute5tupleIJNS5_1CILi128EEENS7_ILi96EEENS7_ILi64EEEEEELi64ENS_10bfloat16_tEfNS_4arch4Sm80ELb0ELb1ELb1ELb0ELb1ELb0ELb1ELb1EEENS1_21CollectiveEpilogueFwdINS6_IJS8_SA_S9_EEENS6_IJNS7_ILi1EEESI_SI_EEESC_SE_Li128ELb0ELb1ELb1ELb0EEENS1_19SingleTileSchedulerILb0ELb1ELb1ELi128EEEEEEEEEvNT_6ParamsE,"a",@progbits
	.sectionflags	@""
	.align	4
.nv.constant0._ZN7cutlass13device_kernelIN5flash19enable_sm80_to_sm89INS1_16FlashAttnFwdSm80INS1_25CollectiveMainloopFwdSm80ILi4ELi1ELb0EN4cute5tupleIJNS5_1CILi128EEENS7_ILi96EEENS7_ILi64EEEEEELi64ENS_10bfloat16_tEfNS_4arch4Sm80ELb0ELb1ELb1ELb0ELb1ELb0ELb1ELb1EEENS1_21CollectiveEpilogueFwdINS6_IJS8_SA_S9_EEENS6_IJNS7_ILi1EEESI_SI_EEESC_SE_Li128ELb0ELb1ELb1ELb0EEENS1_19SingleTileSchedulerILb0ELb1ELb1ELi128EEEEEEEEEvNT_6ParamsE:
	.zero		1576


//--------------------- .nv.constant0._ZN7cutlass13device_kernelIN5flash19enable_sm80_to_sm89INS1_16FlashAttnFwdSm80INS1_25CollectiveMainloopFwdSm80ILi4ELi1ELb0EN4cute5tupleIJNS5_1CILi128EEENS7_ILi80EEENS7_ILi64EEEEEELi64ENS_10bfloat16_tEfNS_4arch4Sm80ELb0ELb1ELb1ELb1ELb1ELb0ELb1ELb1EEENS1_21CollectiveEpilogueFwdINS6_IJS8_SA_S9_EEENS6_IJNS7_ILi1EEESI_SI_EEESC_SE_Li128ELb1ELb1ELb1ELb0EEENS1_36VarlenDynamicPersistentTileSchedulerILi128ELi80ELi128ELi128ELb1ELb1ELb0ELb1ELb0ELb1EEEEEEEEEvNT_6ParamsE --------------------------
	.section	.nv.constant0._ZN7cutlass13device_kernelIN5flash19enable_sm80_to_sm89INS1_16FlashAttnFwdSm80INS1_25CollectiveMainloopFwdSm80ILi4ELi1ELb0EN4cute5tupleIJNS5_1CILi128EEENS7_ILi80EEENS7_ILi64EEEEEELi64ENS_10bfloat16_tEfNS_4arch4Sm80ELb0ELb1ELb1ELb1ELb1ELb0ELb1ELb1EEENS1_21CollectiveEpilogueFwdINS6_IJS8_SA_S9_EEENS6_IJNS7_ILi1EEESI_SI_EEESC_SE_Li128ELb1ELb1ELb1ELb0EEENS1_36VarlenDynamicPersistentTileSchedulerILi128ELi80ELi128ELi128ELb1ELb1ELb0ELb1ELb0ELb1EEEEEEEEEvNT_6ParamsE,"a",@progbits
	.sectionflags	@""
	.align	4
.nv.constant0._ZN7cutlass13device_kernelIN5flash19enable_sm80_to_sm89INS1_16FlashAttnFwdSm80INS1_25CollectiveMainloopFwdSm80ILi4ELi1ELb0EN4cute5tupleIJNS5_1CILi128EEENS7_ILi80EEENS7_ILi64EEEEEELi64ENS_10bfloat16_tEfNS_4arch4Sm80ELb0ELb1ELb1ELb1ELb1ELb0ELb1ELb1EEENS1_21CollectiveEpilogueFwdINS6_IJS8_SA_S9_EEENS6_IJNS7_ILi1EEESI_SI_EEESC_SE_Li128ELb1ELb1ELb1ELb0EEENS1_36VarlenDynamicPersistentTileSchedulerILi128ELi80ELi128ELi128ELb1ELb1ELb0ELb1ELb0ELb1EEEEEEEEEvNT_6ParamsE:
	.zero		1608


//--------------------- .nv.constant0._ZN7cutlass13device_kernelIN5flash19enable_sm80_to_sm89INS1_16FlashAttnFwdSm80INS1_25CollectiveMainloopFwdSm80ILi4ELi1ELb0EN4cute5tupleIJNS5_1CILi128EEENS7_ILi80EEENS7_ILi64EEEEEELi64ENS_10bfloat16_tEfNS_4arch4Sm80ELb0ELb1ELb1ELb1ELb1ELb1ELb1ELb1EEENS1_21CollectiveEpilogueFwdINS6_IJS8_SA_S9_EEENS6_IJNS7_ILi1EEESI_SI_EEESC_SE_Li128ELb1ELb1ELb1ELb0EEENS1_36VarlenDynamicPersistentTileSchedulerILi128ELi80ELi128ELi128ELb1ELb1ELb0ELb1ELb0ELb1EEEEEEEEEvNT_6ParamsE --------------------------
	.section	.nv.constant0._ZN7cutlass13device_kernelIN5flash19enable_sm80_to_sm89INS1_16FlashAttnFwdSm80INS1_25CollectiveMainloopFwdSm80ILi4ELi1ELb0EN4cute5tupleIJNS5_1CILi128EEENS7_ILi80EEENS7_ILi64EEEEEELi64ENS_10bfloat16_tEfNS_4arch4Sm80ELb0ELb1ELb1ELb1ELb1ELb1ELb1ELb1EEENS1_21CollectiveEpilogueFwdINS6_IJS8_SA_S9_EEENS6_IJNS7_ILi1EEESI_SI_EEESC_SE_Li128ELb1ELb1ELb1ELb0EEENS1_36VarlenDynamicPersistentTileSchedulerILi128ELi80ELi128ELi128ELb1ELb1ELb0ELb1ELb0ELb1EEEEEEEEEvNT_6ParamsE,"a",@progbits
	.sectionflags	@""
	.align	4
.nv.constant0._ZN7cutlass13device_kernelIN5flash19enable_sm80_to_sm89INS1_16FlashAttnFwdSm80INS1_25CollectiveMainloopFwdSm80ILi4ELi1ELb0EN4cute5tupleIJNS5_1CILi128EEENS7_ILi80EEENS7_ILi64EEEEEELi64ENS_10bfloat16_tEfNS_4arch4Sm80ELb0ELb1ELb1ELb1ELb1ELb1ELb1ELb1EEENS1_21CollectiveEpilogueFwdINS6_IJS8_SA_S9_EEENS6_IJNS7_ILi1EEESI_SI_EEESC_SE_Li128ELb1ELb1ELb1ELb0EEENS1_36VarlenDynamicPersistentTileSchedulerILi128ELi80ELi128ELi128ELb1ELb1ELb0ELb1ELb0ELb1EEEEEEEEEvNT_6ParamsE:
	.zero		1608


//--------------------- .nv.constant0._ZN7cutlass13device_kernelIN5flash19enable_sm80_to_sm89INS1_16FlashAttnFwdSm80INS1_25CollectiveMainloopFwdSm80ILi4ELi1ELb0EN4cute5tupleIJNS5_1CILi128EEENS7_ILi112EEENS7_ILi64EEEEEELi64ENS_10bfloat16_tEfNS_4arch4Sm80ELb1ELb0ELb1ELb0ELb1ELb0ELb1ELb1EEENS1_21CollectiveEpilogueFwdINS6_IJS8_SA_S9_EEENS6_IJNS7_ILi1EEESI_SI_EEESC_SE_Li128ELb0ELb1ELb1ELb0EEENS1_30DynamicPersistentTileSchedulerILi128ELi128ELb1ELb1ELb0EEEEEEEEEvNT_6ParamsE --------------------------
	.section	.nv.constant0._ZN7cutlass13device_kernelIN5flash19enable_sm80_to_sm89INS1_16FlashAttnFwdSm80INS1_25CollectiveMainloopFwdSm80ILi4ELi1ELb0EN4cute5tupleIJNS5_1CILi128EEENS7_ILi112EEENS7_ILi64EEEEEELi64ENS_10bfloat16_tEfNS_4arch4Sm80ELb1ELb0ELb1ELb0ELb1ELb0ELb1ELb1EEENS1_21CollectiveEpilogueFwdINS6_IJS8_SA_S9_EEENS6_IJNS7_ILi1EEESI_SI_EEESC_SE_Li128ELb0ELb1ELb1ELb0EEENS1_30DynamicPersistentTileSchedulerILi128ELi128ELb1ELb1ELb0EEEEEEEEEvNT_6ParamsE,"a",@progbits
	.sectionflags	@""
	.align	4
.nv.constant0._ZN7cutlass13device_kernelIN5flash19enable_sm80_to_sm89INS1_16FlashAttnFwdSm80INS1_25CollectiveMainloopFwdSm80ILi4ELi1ELb0EN4cute5tupleIJNS5_1CILi128EEENS7_ILi112EEENS7_ILi64EEEEEELi64ENS_10bfloat16_tEfNS_4arch4Sm80ELb1ELb0ELb1ELb0ELb1ELb0ELb1ELb1EEENS1_21CollectiveEpilogueFwdINS6_IJS8_SA_S9_EEENS6_IJNS7_ILi1EEESI_SI_EEESC_SE_Li128ELb0ELb1ELb1ELb0EEENS1_30DynamicPersistentTileSchedulerILi128ELi128ELb1ELb1ELb0EEEEEEEEEvNT_6ParamsE:
	.zero		1592


//--------------------- .nv.constant0._ZN7cutlass13device_kernelIN5flash19enable_sm80_to_sm89INS1_16FlashAttnFwdSm80INS1_25CollectiveMainloopFwdSm80ILi4ELi1ELb0EN4cute5tupleIJNS5_1CILi128EEENS7_ILi80EEENS7_ILi64EEEEEELi64ENS_10bfloat16_tEfNS_4arch4Sm80ELb1ELb0ELb1ELb1ELb1ELb0ELb1ELb1EEENS1_21CollectiveEpilogueFwdINS6_IJS8_SA_S9_EEENS6_IJNS7_ILi1EEESI_SI_EEESC_SE_Li128ELb1ELb1ELb1ELb0EEENS1_36VarlenDynamicPersistentTileSchedulerILi128ELi80ELi128ELi128ELb1ELb1ELb0ELb1ELb1ELb1EEEEEEEEEvNT_6ParamsE --------------------------
	.section	.nv.constant0._ZN7cutlass13device_kernelIN5flash19enable_sm80_to_sm89INS1_16FlashAttnFwdSm80INS1_25CollectiveMainloopFwdSm80ILi4ELi1ELb0EN4cute5tupleIJNS5_1CILi128EEENS7_ILi80EEENS7_ILi64EEEEEELi64ENS_10bfloat16_tEfNS_4arch4Sm80ELb1ELb0ELb1ELb1ELb1ELb0ELb1ELb1EEENS1_21CollectiveEpilogueFwdINS6_IJS8_SA_S9_EEENS6_IJNS7_ILi1EEESI_SI_EEESC_SE_Li128ELb1ELb1ELb1ELb0EEENS1_36VarlenDynamicPersistentTileSchedulerILi128ELi80ELi128ELi128ELb1ELb1ELb0ELb1ELb1ELb1EEEEEEEEEvNT_6ParamsE,"a",@progbits
	.sectionflags	@""
	.align	4
.nv.constant0._ZN7cutlass13device_kernelIN5flash19enable_sm80_to_sm89INS1_16FlashAttnFwdSm80INS1_25CollectiveMainloopFwdSm80ILi4ELi1ELb0EN4cute5tupleIJNS5_1CILi128EEENS7_ILi80EEENS7_ILi64EEEEEELi64ENS_10bfloat16_tEfNS_4arch4Sm80ELb1ELb0ELb1ELb1ELb1ELb0ELb1ELb1EEENS1_21CollectiveEpilogueFwdINS6_IJS8_SA_S9_EEENS6_IJNS7_ILi1EEESI_SI_EEESC_SE_Li128ELb1ELb1ELb1ELb0EEENS1_36VarlenDynamicPersistentTileSchedulerILi128ELi80ELi128ELi128ELb1ELb1ELb0ELb1ELb1ELb1EEEEEEEEEvNT_6ParamsE:
	.zero		1608


//--------------------- .nv.constant0._ZN7cutlass13device_kernelIN5flash19enable_sm80_to_sm89INS1_16FlashAttnFwdSm80INS1_25CollectiveMainloopFwdSm80ILi4ELi1ELb0EN4cute5tupleIJNS5_1CILi128EEENS7_ILi80EEENS7_ILi64EEEEEELi64ENS_10bfloat16_tEfNS_4arch4Sm80ELb1ELb0ELb1ELb1ELb1ELb1ELb1ELb1EEENS1_21CollectiveEpilogueFwdINS6_IJS8_SA_S9_EEENS6_IJNS7_ILi1EEESI_SI_EEESC_SE_Li128ELb1ELb1ELb1ELb0EEENS1_36VarlenDynamicPersistentTileSchedulerILi128ELi80ELi128ELi128ELb1ELb1ELb0ELb1ELb1ELb1EEEEEEEEEvNT_6ParamsE --------------------------
	.section	.nv.constant0._ZN7cutlass13device_kernelIN5flash19enable_sm80_to_sm89INS1_16FlashAttnFwdSm80INS1_25CollectiveMainloopFwdSm80ILi4ELi1ELb0EN4cute5tupleIJNS5_1CILi128EEENS7_ILi80EEENS7_ILi64EEEEEELi64ENS_10bfloat16_tEfNS_4arch4Sm80ELb1ELb0ELb1ELb1ELb1ELb1ELb1ELb1EEENS1_21CollectiveEpilogueFwdINS6_IJS8_SA_S9_EEENS6_IJNS7_ILi1EEESI_SI_EEESC_SE_Li128ELb1ELb1ELb1ELb0EEENS1_36VarlenDynamicPersistentTileSchedulerILi128ELi80ELi128ELi128ELb1ELb1ELb0ELb1ELb1ELb1EEEEEEEEEvNT_6ParamsE,"a",@progbits
	.sectionflags	@""
	.align	4
.nv.constant0._ZN7cutlass13device_kernelIN5flash19enable_sm80_to_sm89INS1_16FlashAttnFwdSm80INS1_25CollectiveMainloopFwdSm80ILi4ELi1ELb0EN4cute5tupleIJNS5_1CILi128EEENS7_ILi80EEENS7_ILi64EEEEEELi64ENS_10bfloat16_tEfNS_4arch4Sm80ELb1ELb0ELb1ELb1ELb1ELb1ELb1ELb1EEENS1_21CollectiveEpilogueFwdINS6_IJS8_SA_S9_EEENS6_IJNS7_ILi1EEESI_SI_EEESC_SE_Li128ELb1ELb1ELb1ELb0EEENS1_36VarlenDynamicPersistentTileSchedulerILi128ELi80ELi128ELi128ELb1ELb1ELb0ELb1ELb1ELb1EEEEEEEEEvNT_6ParamsE:
	.zero		1608


//--------------------- SYMBOLS --------------------------

	.type		.nv.reservedSmem.offset0,@object
	.size		.nv.reservedSmem.offset0,0x4
